def matmul_kernel(
    a_ptr,
    b_ptr,
    c_ptr,
    M,
    N,
    K,
    stride_am,
    stride_ak,
    stride_bk,
    stride_bn,
    stride_cm,
    stride_cn,
    BLOCK_M: tl.constexpr,
    BLOCK_N: tl.constexpr,
    BLOCK_K: tl.constexpr,
    GROUP_M: tl.constexpr,
):
    pid = tl.program_id(axis=0)
    num_pid_m = tl.cdiv(M, BLOCK_M)
    num_pid_n = tl.cdiv(N, BLOCK_N)
    num_pid_in_group = GROUP_M * num_pid_n
    group_id = pid // num_pid_in_group
    first_pid_m = group_id * GROUP_M
    group_size_m = min(num_pid_m - first_pid_m, GROUP_M)
    pid_m = first_pid_m + ((pid % num_pid_in_group) % group_size_m)
    pid_n = (pid % num_pid_in_group) // group_size_m

    offs_am = (pid_m * BLOCK_M + tl.arange(0, BLOCK_M)) % M
    offs_bn = (pid_n * BLOCK_N + tl.arange(0, BLOCK_N)) % N
    offs_k = tl.arange(0, BLOCK_K)
    a_ptrs = a_ptr + offs_am[:, None] * stride_am + offs_k[None, :] * stride_ak
    b_ptrs = b_ptr + offs_k[:, None] * stride_bk + offs_bn[None, :] * stride_bn

    acc = tl.zeros((BLOCK_M, BLOCK_N), dtype=tl.float32)
    for kk in range(0, tl.cdiv(K, BLOCK_K)):
        a = tl.load(a_ptrs, mask=offs_k[None, :] < K - kk * BLOCK_K, other=0.0)
        b = tl.load(b_ptrs, mask=offs_k[:, None] < K - kk * BLOCK_K, other=0.0)
        acc = tl.dot(a, b, acc)
        a_ptrs += BLOCK_K * stride_ak
        b_ptrs += BLOCK_K * stride_bk

    c = acc.to(c_ptr.dtype.element_ty)
    offs_cm = pid_m * BLOCK_M + tl.arange(0, BLOCK_M)
    offs_cn = pid_n * BLOCK_N + tl.arange(0, BLOCK_N)
    c_ptrs = c_ptr + offs_cm[:, None] * stride_cm + offs_cn[None, :] * stride_cn
    mask = (offs_cm[:, None] < M) & (offs_cn[None, :] < N)
    tl.store(c_ptrs, c, mask=mask)

# config = {"BLOCK_K": 64, "BLOCK_M": 16, "BLOCK_N": 256, "GROUP_M": 8, "arch": "sm_90", "dtype": "bf16", "num_ctas": 1, "num_stages": 2, "num_warps": 8}
# arch = sm_90


// ===== COMPILED SASS (sm_90a) =====

	.target	sm_90a

	.elftype	@"ET_EXEC"


//--------------------- .note.nv.tkinfo           --------------------------
	.section	.note.nv.tkinfo,"",@"SHT_NOTE"
	.sectionflags	@"SHF_NOTE_NV_TKINFO"
	.tkinfo
        /*0018*/ 	.word	0x00000002
        /*0030*/ 	.string	""
        /*0030*/ 	.string	"ptxas"
        /*0030*/ 	.string	"Cuda compilation tools, release 13.0, V13.0.88"
        /*0030*/ 	.string	"Build cuda_13.0.r13.0/compiler.36424714_0"
        /*0030*/ 	.string	"-v  -suppress-debug-info  -lineinfo  -arch sm_90a "



//--------------------- .note.nv.cuinfo           --------------------------
	.section	.note.nv.cuinfo,"",@"SHT_NOTE"
	.sectionflags	@"SHF_NOTE_NV_CUINFO"
        /*0018*/ 	.short	0x0002
        /*001a*/ 	.short	0x005a
        /*001c*/ 	.short	0x0082
	.zero		2


//--------------------- .nv.info                  --------------------------
	.section	.nv.info,"",@"SHT_CUDA_INFO"
	.align	4


	//----- nvinfo : EIATTR_REGCOUNT
	.align		4
        /*0000*/ 	.byte	0x04, 0x2f
        /*0002*/ 	.short	(.L_1 - .L_0)
	.align		4
.L_0:
        /*0004*/ 	.word	index@(matmul_kernel)
        /*0008*/ 	.word	0x000000f6


	//----- nvinfo : EIATTR_FRAME_SIZE
	.align		4
.L_1:
        /*000c*/ 	.byte	0x04, 0x11
        /*000e*/ 	.short	(.L_3 - .L_2)
	.align		4
.L_2:
        /*0010*/ 	.word	index@(matmul_kernel)
        /*0014*/ 	.word	0x00000000


	//----- nvinfo : EIATTR_MIN_STACK_SIZE
	.align		4
.L_3:
        /*0018*/ 	.byte	0x04, 0x12
        /*001a*/ 	.short	(.L_5 - .L_4)
	.align		4
.L_4:
        /*001c*/ 	.word	index@(matmul_kernel)
        /*0020*/ 	.word	0x00000000
.L_5:


//--------------------- .nv.compat                --------------------------
	.section	.nv.compat,"",@"SHT_CUDA_COMPAT_INFO"
	.align	4
        /*0000*/ 	.byte	0x02, 0x09, 0x01, 0x00, 0x02, 0x02, 0x01, 0x00, 0x02, 0x05, 0x05, 0x00, 0x03, 0x07, 0x01, 0x01
        /*0010*/ 	.byte	0x02, 0x03, 0x00, 0x00, 0x02, 0x06, 0x01, 0x00, 0x04, 0x0b, 0x08, 0x00, 0x00, 0x00, 0x00, 0x00
        /*0020*/ 	.byte	0x00, 0x00, 0x00, 0x00


//--------------------- .nv.info.matmul_kernel    --------------------------
	.section	.nv.info.matmul_kernel,"",@"SHT_CUDA_INFO"
	.sectionflags	@""
	.align	4


	//----- nvinfo : EIATTR_CUDA_API_VERSION
	.align		4
        /*0000*/ 	.byte	0x04, 0x37
        /*0002*/ 	.short	(.L_7 - .L_6)
.L_6:
        /*0004*/ 	.word	0x00000082


	//----- nvinfo : EIATTR_KPARAM_INFO
	.align		4
.L_7:
        /*0008*/ 	.byte	0x04, 0x17
        /*000a*/ 	.short	(.L_9 - .L_8)
.L_8:
        /*000c*/ 	.word	0x00000000
        /*0010*/ 	.short	0x000d
        /*0012*/ 	.short	0x0048
        /*0014*/ 	.byte	0x00, 0xf4, 0x21, 0x00


	//----- nvinfo : EIATTR_KPARAM_INFO
	.align		4
.L_9:
        /*0018*/ 	.byte	0x04, 0x17
        /*001a*/ 	.short	(.L_11 - .L_10)
.L_10:
        /*001c*/ 	.word	0x00000000
        /*0020*/ 	.short	0x000c
        /*0022*/ 	.short	0x0040
        /*0024*/ 	.byte	0x00, 0xf4, 0x21, 0x00


	//----- nvinfo : EIATTR_KPARAM_INFO
	.align		4
.L_11:
        /*0028*/ 	.byte	0x04, 0x17
        /*002a*/ 	.short	(.L_13 - .L_12)
.L_12:
        /*002c*/ 	.word	0x00000000
        /*0030*/ 	.short	0x000b
        /*0032*/ 	.short	0x0038
        /*0034*/ 	.byte	0x00, 0xf0, 0x11, 0x00


	//----- nvinfo : EIATTR_KPARAM_INFO
	.align		4
.L_13:
        /*0038*/ 	.byte	0x04, 0x17
        /*003a*/ 	.short	(.L_15 - .L_14)
.L_14:
        /*003c*/ 	.word	0x00000000
        /*0040*/ 	.short	0x000a
        /*0042*/ 	.short	0x0034
        /*0044*/ 	.byte	0x00, 0xf0, 0x11, 0x00


	//----- nvinfo : EIATTR_KPARAM_INFO
	.align		4
.L_15:
        /*0048*/ 	.byte	0x04, 0x17
        /*004a*/ 	.short	(.L_17 - .L_16)
.L_16:
        /*004c*/ 	.word	0x00000000
        /*0050*/ 	.short	0x0009
        /*0052*/ 	.short	0x0030
        /*0054*/ 	.byte	0x00, 0xf0, 0x11, 0x00


	//----- nvinfo : EIATTR_KPARAM_INFO
	.align		4
.L_17:
        /*0058*/ 	.byte	0x04, 0x17
        /*005a*/ 	.short	(.L_19 - .L_18)
.L_18:
        /*005c*/ 	.word	0x00000000
        /*0060*/ 	.short	0x0008
        /*0062*/ 	.short	0x002c
        /*0064*/ 	.byte	0x00, 0xf0, 0x11, 0x00


	//----- nvinfo : EIATTR_KPARAM_INFO
	.align		4
.L_19:
        /*0068*/ 	.byte	0x04, 0x17
        /*006a*/ 	.short	(.L_21 - .L_20)
.L_20:
        /*006c*/ 	.word	0x00000000
        /*0070*/ 	.short	0x0007
        /*0072*/ 	.short	0x0028
        /*0074*/ 	.byte	0x00, 0xf0, 0x11, 0x00


	//----- nvinfo : EIATTR_KPARAM_INFO
	.align		4
.L_21:
        /*0078*/ 	.byte	0x04, 0x17
        /*007a*/ 	.short	(.L_23 - .L_22)
.L_22:
        /*007c*/ 	.word	0x00000000
        /*0080*/ 	.short	0x0006
        /*0082*/ 	.short	0x0024
        /*0084*/ 	.byte	0x00, 0xf0, 0x11, 0x00


	//----- nvinfo : EIATTR_KPARAM_INFO
	.align		4
.L_23:
        /*0088*/ 	.byte	0x04, 0x17
        /*008a*/ 	.short	(.L_25 - .L_24)
.L_24:
        /*008c*/ 	.word	0x00000000
        /*0090*/ 	.short	0x0005
        /*0092*/ 	.short	0x0020
        /*0094*/ 	.byte	0x00, 0xf0, 0x11, 0x00


	//----- nvinfo : EIATTR_KPARAM_INFO
	.align		4
.L_25:
        /*0098*/ 	.byte	0x04, 0x17
        /*009a*/ 	.short	(.L_27 - .L_26)
.L_26:
        /*009c*/ 	.word	0x00000000
        /*00a0*/ 	.short	0x0004
        /*00a2*/ 	.short	0x001c
        /*00a4*/ 	.byte	0x00, 0xf0, 0x11, 0x00


	//----- nvinfo : EIATTR_KPARAM_INFO
	.align		4
.L_27:
        /*00a8*/ 	.byte	0x04, 0x17
        /*00aa*/ 	.short	(.L_29 - .L_28)
.L_28:
        /*00ac*/ 	.word	0x00000000
        /*00b0*/ 	.short	0x0003
        /*00b2*/ 	.short	0x0018
        /*00b4*/ 	.byte	0x00, 0xf0, 0x11, 0x00


	//----- nvinfo : EIATTR_KPARAM_INFO
	.align		4
.L_29:
        /*00b8*/ 	.byte	0x04, 0x17
        /*00ba*/ 	.short	(.L_31 - .L_30)
.L_30:
        /*00bc*/ 	.word	0x00000000
        /*00c0*/ 	.short	0x0002
        /*00c2*/ 	.short	0x0010
        /*00c4*/ 	.byte	0x00, 0xf4, 0x21, 0x00


	//----- nvinfo : EIATTR_KPARAM_INFO
	.align		4
.L_31:
        /*00c8*/ 	.byte	0x04, 0x17
        /*00ca*/ 	.short	(.L_33 - .L_32)
.L_32:
        /*00cc*/ 	.word	0x00000000
        /*00d0*/ 	.short	0x0001
        /*00d2*/ 	.short	0x0008
        /*00d4*/ 	.byte	0x00, 0xf4, 0x21, 0x00


	//----- nvinfo : EIATTR_KPARAM_INFO
	.align		4
.L_33:
        /*00d8*/ 	.byte	0x04, 0x17
        /*00da*/ 	.short	(.L_35 - .L_34)
.L_34:
        /*00dc*/ 	.word	0x00000000
        /*00e0*/ 	.short	0x0000
        /*00e2*/ 	.short	0x0000
        /*00e4*/ 	.byte	0x00, 0xf4, 0x21, 0x00


	//----- nvinfo : EIATTR_SPARSE_MMA_MASK
	.align		4
.L_35:
        /*00e8*/ 	.byte	0x03, 0x50
        /*00ea*/ 	.short	0x0000


	//----- nvinfo : EIATTR_MAXREG_COUNT
	.align		4
        /*00ec*/ 	.byte	0x03, 0x1b
        /*00ee*/ 	.short	0x00ff


	//----- nvinfo : EIATTR_NUM_BARRIERS
	.align		4
        /*00f0*/ 	.byte	0x02, 0x4c
        /*00f2*/ 	.byte	0x01
	.zero		1


	//----- nvinfo : EIATTR_MERCURY_ISA_VERSION
	.align		4
        /*00f4*/ 	.byte	0x03, 0x5f
        /*00f6*/ 	.short	0x0101


	//----- nvinfo : EIATTR_EXIT_INSTR_OFFSETS
	.align		4
        /*00f8*/ 	.byte	0x04, 0x1c
        /*00fa*/ 	.short	(.L_37 - .L_36)


	//   ....[0]....
.L_36:
        /*00fc*/ 	.word	0x00007c90


	//   ....[1]....
        /*0100*/ 	.word	0x00007cc0


	//----- nvinfo : EIATTR_REQNTID
	.align		4
.L_37:
        /*0104*/ 	.byte	0x04, 0x10
        /*0106*/ 	.short	(.L_39 - .L_38)
.L_38:
        /*0108*/ 	.word	0x00000100
        /*010c*/ 	.word	0x00000001
        /*0110*/ 	.word	0x00000001


	//----- nvinfo : EIATTR_CBANK_PARAM_SIZE
	.align		4
.L_39:
        /*0114*/ 	.byte	0x03, 0x19
        /*0116*/ 	.short	0x0050


	//----- nvinfo : EIATTR_PARAM_CBANK
	.align		4
        /*0118*/ 	.byte	0x04, 0x0a
        /*011a*/ 	.short	(.L_41 - .L_40)
	.align		4
.L_40:
        /*011c*/ 	.word	index@(.nv.constant0.matmul_kernel)
        /*0120*/ 	.short	0x0210
        /*0122*/ 	.short	0x0050


	//----- nvinfo : EIATTR_SW_WAR
	.align		4
.L_41:
        /*0124*/ 	.byte	0x04, 0x36
        /*0126*/ 	.short	(.L_43 - .L_42)
.L_42:
        /*0128*/ 	.word	0x00000008
.L_43:


//--------------------- .nv.callgraph             --------------------------
	.section	.nv.callgraph,"",@"SHT_CUDA_CALLGRAPH"
	.align	4
	.sectionentsize	8
	.align		4
        /*0000*/ 	.word	0x00000000
	.align		4
        /*0004*/ 	.word	0xffffffff
	.align		4
        /*0008*/ 	.word	0x00000000
	.align		4
        /*000c*/ 	.word	0xfffffffe
	.align		4
        /*0010*/ 	.word	0x00000000
	.align		4
        /*0014*/ 	.word	0xfffffffd
	.align		4
        /*0018*/ 	.word	0x00000000
	.align		4
        /*001c*/ 	.word	0xfffffffc


//--------------------- .text.matmul_kernel       --------------------------
	.section	.text.matmul_kernel,"ax",@progbits
	.align	128
        .global         matmul_kernel
        .type           matmul_kernel,@function
        .size           matmul_kernel,(.L_x_4 - matmul_kernel)
        .other          matmul_kernel,@"STO_CUDA_ENTRY STV_DEFAULT"
matmul_kernel:
.text.matmul_kernel:
[----:B------:R-:W-:Y:S08]  /*0000*/  LDC R1, c[0x0][0x28] ;  /* 0x00000a00ff017b82 */ /* 0x000ff00000000800 */
[----:B------:R-:W0:Y:S01]  /*0010*/  LDC.64 R52, c[0x0][0x228] ;  /* 0x00008a00ff347b82 */ /* 0x000e220000000a00 */
[----:B------:R-:W1:Y:S01]  /*0020*/  S2R R5, SR_CTAID.X ;  /* 0x0000000000057919 */ /* 0x000e620000002500 */
[----:B------:R-:W-:Y:S01]  /*0030*/  UMOV UR4, 0x400 ;  /* 0x0000040000047882 */ /* 0x000fe20000000000 */
[----:B------:R-:W-:Y:S01]  /*0040*/  ULDC.64 UR6, c[0x0][0x208] ;  /* 0x0000820000067ab9 */ /* 0x000fe20000000a00 */
[----:B------:R-:W2:Y:S04]  /*0050*/  S2R R192, SR_TID.X ;  /* 0x0000000000c07919 */ /* 0x000ea80000002100 */
[----:B------:R-:W3:Y:S08]  /*0060*/  LDC R194, c[0x0][0x230] ;  /* 0x00008c00ffc27b82 */ /* 0x000ef00000000800 */
[----:B------:R-:W4:Y:S01]  /*0070*/  S2UR UR5, SR_CgaCtaId ;  /* 0x00000000000579c3 */ /* 0x000f220000008800 */
[----:B0-----:R-:W-:-:S05]  /*0080*/  VIADD R0, R53, 0xff ;  /* 0x000000ff35007836 */ /* 0x001fca0000000000 */
[----:B------:R-:W-:Y:S01]  /*0090*/  SHF.R.S32.HI R3, RZ, 0x1f, R0 ;  /* 0x0000001fff037819 */ /* 0x000fe20000011400 */
[----:B---3--:R-:W-:-:S03]  /*00a0*/  VIADD R194, R194, 0x3f ;  /* 0x0000003fc2c27836 */ /* 0x008fc60000000000 */
[----:B------:R-:W-:Y:S02]  /*00b0*/  LEA.HI R3, R3, R0, RZ, 0x8 ;  /* 0x0000000003037211 */ /* 0x000fe400078f40ff */
[----:B-1----:R-:W-:Y:S02]  /*00c0*/  IABS R8, R5 ;  /* 0x0000000500087213 */ /* 0x002fe40000000000 */
[----:B------:R-:W-:Y:S01]  /*00d0*/  SHF.R.S32.HI R3, RZ, 0x8, R3 ;  /* 0x00000008ff037819 */ /* 0x000fe20000011403 */
[----:B----4-:R-:W-:-:S04]  /*00e0*/  ULEA UR4, UR5, UR4, 0x18 ;  /* 0x0000000405047291 */ /* 0x010fc8000f8ec03f */
[----:B------:R-:W-:Y:S01]  /*00f0*/  IMAD.SHL.U32 R4, R3, 0x8, RZ ;  /* 0x0000000803047824 */ /* 0x000fe200078e00ff */
[----:B------:R-:W-:-:S04]  /*0100*/  ULDC UR5, c[0x0][0x230] ;  /* 0x00008c0000057ab9 */ /* 0x000fc80000000800 */
[-C--:B------:R-:W-:Y:S02]  /*0110*/  IABS R7, R4.reuse ;  /* 0x0000000400077213 */ /* 0x080fe40000000000 */
[----:B------:R-:W-:Y:S02]  /*0120*/  IABS R10, R4 ;  /* 0x00000004000a7213 */ /* 0x000fe40000000000 */
[----:B------:R-:W0:Y:S08]  /*0130*/  I2F.RP R0, R7 ;  /* 0x0000000700007306 */ /* 0x000e300000209400 */
[----:B0-----:R-:W0:Y:S02]  /*0140*/  MUFU.RCP R0, R0 ;  /* 0x0000000000007308 */ /* 0x001e240000001000 */
[----:B0-----:R-:W-:-:S02]  /*0150*/  VIADD R2, R0, 0xffffffe ;  /* 0x0ffffffe00027836 */ /* 0x001fc40000000000 */
[----:B------:R-:W-:-:S04]  /*0160*/  IMAD.MOV R0, RZ, RZ, -R10 ;  /* 0x000000ffff007224 */ /* 0x000fc800078e0a0a */
[----:B------:R0:W1:Y:S02]  /*0170*/  F2I.FTZ.U32.TRUNC.NTZ R3, R2 ;  /* 0x0000000200037305 */ /* 0x000064000021f000 */
[----:B0-----:R-:W-:Y:S02]  /*0180*/  IMAD.MOV.U32 R2, RZ, RZ, RZ ;  /* 0x000000ffff027224 */ /* 0x001fe400078e00ff */
[----:B-1----:R-:W-:-:S04]  /*0190*/  IMAD.MOV R6, RZ, RZ, -R3 ;  /* 0x000000ffff067224 */ /* 0x002fc800078e0a03 */
[----:B------:R-:W-:Y:S02]  /*01a0*/  IMAD R9, R6, R7, RZ ;  /* 0x0000000706097224 */ /* 0x000fe400078e02ff */
[----:B------:R-:W-:Y:S02]  /*01b0*/  IMAD.MOV.U32 R6, RZ, RZ, R8 ;  /* 0x000000ffff067224 */ /* 0x000fe400078e0008 */
[----:B------:R-:W-:-:S06]  /*01c0*/  IMAD.HI.U32 R3, R3, R9, R2 ;  /* 0x0000000903037227 */ /* 0x000fcc00078e0002 */
[----:B------:R-:W-:-:S04]  /*01d0*/  IMAD.HI.U32 R3, R3, R6, RZ ;  /* 0x0000000603037227 */ /* 0x000fc800078e00ff */
[----:B------:R-:W-:-:S05]  /*01e0*/  IMAD R0, R3, R0, R6 ;  /* 0x0000000003007224 */ /* 0x000fca00078e0206 */
[----:B------:R-:W-:-:S13]  /*01f0*/  ISETP.GT.U32.AND P1, PT, R7, R0, PT ;  /* 0x000000000700720c */ /* 0x000fda0003f24070 */
[----:B------:R-:W-:Y:S02]  /*0200*/  @!P1 IMAD.IADD R0, R0, 0x1, -R7 ;  /* 0x0000000100009824 */ /* 0x000fe400078e0a07 */
[----:B------:R-:W-:Y:S01]  /*0210*/  @!P1 VIADD R3, R3, 0x1 ;  /* 0x0000000103039836 */ /* 0x000fe20000000000 */
[----:B------:R-:W-:Y:S02]  /*0220*/  ISETP.NE.AND P1, PT, R4, RZ, PT ;  /* 0x000000ff0400720c */ /* 0x000fe40003f25270 */
[----:B------:R-:W-:Y:S02]  /*0230*/  ISETP.GE.U32.AND P0, PT, R0, R7, PT ;  /* 0x000000070000720c */ /* 0x000fe40003f06070 */
[----:B------:R-:W-:-:S04]  /*0240*/  LOP3.LUT R0, R5, R4, RZ, 0x3c, !PT ;  /* 0x0000000405007212 */ /* 0x000fc800078e3cff */
[----:B------:R-:W-:Y:S01]  /*0250*/  ISETP.GE.AND P2, PT, R0, RZ, PT ;  /* 0x000000ff0000720c */ /* 0x000fe20003f46270 */
[----:B------:R-:W-:-:S06]  /*0260*/  VIADD R0, R52, 0xf ;  /* 0x0000000f34007836 */ /* 0x000fcc0000000000 */
[----:B------:R-:W-:-:S04]  /*0270*/  @P0 VIADD R3, R3, 0x1 ;  /* 0x0000000103030836 */ /* 0x000fc80000000000 */
[----:B------:R-:W-:Y:S01]  /*0280*/  IMAD.MOV.U32 R2, RZ, RZ, R3 ;  /* 0x000000ffff027224 */ /* 0x000fe200078e0003 */
[----:B------:R-:W-:-:S03]  /*0290*/  SHF.R.S32.HI R3, RZ, 0x1f, R0 ;  /* 0x0000001fff037819 */ /* 0x000fc60000011400 */
[----:B------:R-:W-:Y:S01]  /*02a0*/  @!P2 IMAD.MOV R2, RZ, RZ, -R2 ;  /* 0x000000ffff02a224 */ /* 0x000fe200078e0a02 */
[----:B------:R-:W-:Y:S02]  /*02b0*/  @!P1 LOP3.LUT R2, RZ, R4, RZ, 0x33, !PT ;  /* 0x00000004ff029212 */ /* 0x000fe400078e33ff */
[----:B------:R-:W-:-:S03]  /*02c0*/  LEA.HI R3, R3, R0, RZ, 0x4 ;  /* 0x0000000003037211 */ /* 0x000fc600078f20ff */
[C---:B------:R-:W-:Y:S01]  /*02d0*/  IMAD.SHL.U32 R186, R2.reuse, 0x8, RZ ;  /* 0x0000000802ba7824 */ /* 0x040fe200078e00ff */
[----:B------:R-:W-:-:S04]  /*02e0*/  IADD3 R2, -R2, RZ, RZ ;  /* 0x000000ff02027210 */ /* 0x000fc80007ffe1ff */
[----:B------:R-:W-:Y:S01]  /*02f0*/  LEA.HI.SX32 R3, R3, -R186, 0x1c ;  /* 0x800000ba03037211 */ /* 0x000fe200078fe2ff */
[----:B------:R-:W-:-:S03]  /*0300*/  IMAD R4, R4, R2, R5 ;  /* 0x0000000204047224 */ /* 0x000fc600078e0205 */
[----:B------:R-:W-:Y:S02]  /*0310*/  VIMNMX R11, R3, 0x8, PT ;  /* 0x00000008030b7848 */ /* 0x000fe40003fe0100 */
[----:B------:R-:W-:Y:S02]  /*0320*/  IABS R9, R4 ;  /* 0x0000000400097213 */ /* 0x000fe40000000000 */
[----:B------:R-:W-:-:S04]  /*0330*/  IABS R7, R11 ;  /* 0x0000000b00077213 */ /* 0x000fc80000000000 */
[----:B------:R-:W0:Y:S08]  /*0340*/  I2F.RP R0, R7 ;  /* 0x0000000700007306 */ /* 0x000e300000209400 */
[----:B0-----:R-:W0:Y:S02]  /*0350*/  MUFU.RCP R0, R0 ;  /* 0x0000000000007308 */ /* 0x001e240000001000 */
[----:B0-----:R-:W-:-:S06]  /*0360*/  VIADD R3, R0, 0xffffffe ;  /* 0x0ffffffe00037836 */ /* 0x001fcc0000000000 */
[----:B------:R-:W0:Y:S02]  /*0370*/  F2I.FTZ.U32.TRUNC.NTZ R3, R3 ;  /* 0x0000000300037305 */ /* 0x000e24000021f000 */
[----:B0-----:R-:W-:-:S04]  /*0380*/  IMAD.MOV R6, RZ, RZ, -R3 ;  /* 0x000000ffff067224 */ /* 0x001fc800078e0a03 */
[----:B------:R-:W-:Y:S01]  /*0390*/  IMAD.MOV.U32 R2, RZ, RZ, R6 ;  /* 0x000000ffff027224 */ /* 0x000fe200078e0006 */
[----:B------:R-:W-:-:S03]  /*03a0*/  IABS R6, R11 ;  /* 0x0000000b00067213 */ /* 0x000fc60000000000 */
[----:B------:R-:W-:Y:S02]  /*03b0*/  IMAD R5, R2, R7, RZ ;  /* 0x0000000702057224 */ /* 0x000fe400078e02ff */
[----:B------:R-:W-:Y:S02]  /*03c0*/  IMAD.MOV.U32 R2, RZ, RZ, RZ ;  /* 0x000000ffff027224 */ /* 0x000fe400078e00ff */
[----:B------:R-:W-:Y:S02]  /*03d0*/  IMAD.MOV R0, RZ, RZ, -R6 ;  /* 0x000000ffff007224 */ /* 0x000fe400078e0a06 */
[----:B------:R-:W-:Y:S01]  /*03e0*/  IMAD.HI.U32 R2, R3, R5, R2 ;  /* 0x0000000503027227 */ /* 0x000fe200078e0002 */
[----:B--2---:R-:W-:-:S05]  /*03f0*/  LOP3.LUT R3, R192, 0xf, RZ, 0xc0, !PT ;  /* 0x0000000fc0037812 */ /* 0x004fca00078ec0ff */
        /* <DEDUP_REMOVED lines=8> */
[----:B------:R-:W-:-:S07]  /*0480*/  ISETP.GE.AND P2, PT, R0, RZ, PT ;  /* 0x000000ff0000720c */ /* 0x000fce0003f46270 */
[----:B------:R-:W-:Y:S01]  /*0490*/  @P0 VIADD R2, R2, 0x1 ;  /* 0x0000000102020836 */ /* 0x000fe20000000000 */
[----:B------:R-:W-:-:S03]  /*04a0*/  ISETP.GT.AND P0, PT, R194, 0x3f, PT ;  /* 0x0000003fc200780c */ /* 0x000fc60003f04270 */
[----:B------:R-:W-:Y:S01]  /*04b0*/  IMAD.MOV.U32 R185, RZ, RZ, R2 ;  /* 0x000000ffffb97224 */ /* 0x000fe200078e0002 */
[----:B------:R-:W-:-:S03]  /*04c0*/  LEA.HI R2, R192, 0x30, RZ, 0x1c ;  /* 0x00000030c0027811 */ /* 0x000fc600078fe0ff */
[----:B------:R-:W-:Y:S01]  /*04d0*/  @!P2 IMAD.MOV R185, RZ, RZ, -R185 ;  /* 0x000000ffffb9a224 */ /* 0x000fe200078e0ab9 */
[----:B------:R-:W-:-:S05]  /*04e0*/  @!P1 LOP3.LUT R185, RZ, R11, RZ, 0x33, !PT ;  /* 0x0000000bffb99212 */ /* 0x000fca00078e33ff */
[----:B------:R-:W-:Y:S02]  /*04f0*/  IMAD.MOV R0, RZ, RZ, -R185 ;  /* 0x000000ffff007224 */ /* 0x000fe400078e0ab9 */
[----:B------:R-:W-:Y:S02]  /*0500*/  IMAD.SHL.U32 R185, R185, 0x100, RZ ;  /* 0x00000100b9b97824 */ /* 0x000fe400078e00ff */
[----:B------:R-:W-:-:S04]  /*0510*/  IMAD R0, R11, R0, R4 ;  /* 0x000000000b007224 */ /* 0x000fc800078e0204 */
[----:B------:R-:W-:Y:S01]  /*0520*/  IMAD.IADD R186, R186, 0x1, R0 ;  /* 0x00000001baba7824 */ /* 0x000fe200078e0200 */
[----:B------:R-:W-:-:S03]  /*0530*/  SHF.R.U32.HI R0, RZ, 0x4, R192 ;  /* 0x00000004ff007819 */ /* 0x000fc600000116c0 */
[----:B------:R-:W-:Y:S01]  /*0540*/  IMAD R186, R186, 0x10, R3 ;  /* 0x00000010baba7824 */ /* 0x000fe200078e0203 */
[----:B------:R-:W-:-:S04]  /*0550*/  SGXT.U32 R0, R0, 0x4 ;  /* 0x000000040000781a */ /* 0x000fc80000000000 */
[C---:B------:R-:W-:Y:S02]  /*0560*/  LOP3.LUT R3, R0.reuse, 0x10, RZ, 0xfc, !PT ;  /* 0x0000001000037812 */ /* 0x040fe400078efcff */
[----:B------:R-:W-:Y:S01]  /*0570*/  LOP3.LUT R4, R0, 0x20, RZ, 0xfc, !PT ;  /* 0x0000002000047812 */ /* 0x000fe200078efcff */
[----:B------:R-:W-:Y:S06]  /*0580*/  @P0 BRA `(.L_x_0) ;  /* 0x0000000000200947 */ /* 0x000fec0003800000 */
[C---:B------:R-:W-:Y:S01]  /*0590*/  IMAD.SHL.U32 R191, R192.reuse, 0x20, RZ ;  /* 0x00000020c0bf7824 */ /* 0x040fe200078e00ff */
[----:B------:R-:W-:Y:S02]  /*05a0*/  SHF.L.U32 R193, R192, 0x1, RZ ;  /* 0x00000001c0c17819 */ /* 0x000fe400000006ff */
[----:B------:R-:W-:Y:S02]  /*05b0*/  CS2R R76, SRZ ;  /* 0x00000000004c7805 */ /* 0x000fe4000001ff00 */
[----:B------:R-:W-:Y:S02]  /*05c0*/  CS2R R4, SRZ ;  /* 0x0000000000047805 */ /* 0x000fe4000001ff00 */
[----:B------:R-:W-:Y:S02]  /*05d0*/  CS2R R78, SRZ ;  /* 0x00000000004e7805 */ /* 0x000fe4000001ff00 */
[----:B------:R-:W-:Y:S02]  /*05e0*/  CS2R R2, SRZ ;  /* 0x0000000000027805 */ /* 0x000fe4000001ff00 */
[----:B------:R-:W-:Y:S01]  /*05f0*/  LOP3.LUT R191, R191, 0x60, RZ, 0xc0, !PT ;  /* 0x00000060bfbf7812 */ /* 0x000fe200078ec0ff */
[----:B------:R-:W-:Y:S06]  /*0600*/  BRA `(.L_x_1) ;  /* 0x0000006c00787947 */ /* 0x000fec0003800000 */
.L_x_0:
[----:B------:R-:W-:Y:S01]  /*0610*/  IABS R5, R53 ;  /* 0x0000003500057213 */ /* 0x000fe20000000000 */
[----:B------:R-:W-:Y:S01]  /*0620*/  ULDC UR8, c[0x0][0x240] ;  /* 0x0000900000087ab9 */ /* 0x000fe20000000800 */
[----:B------:R-:W-:Y:S01]  /*0630*/  SHF.R.U32.HI R6, RZ, 0x6, R192 ;  /* 0x00000006ff067819 */ /* 0x000fe200000116c0 */
[----:B------:R-:W-:Y:S01]  /*0640*/  ULDC.64 UR10, c[0x0][0x218] ;  /* 0x00008600000a7ab9 */ /* 0x000fe20000000a00 */
[----:B------:R-:W0:Y:S01]  /*0650*/  I2F.RP R8, R5 ;  /* 0x0000000500087306 */ /* 0x000e220000209400 */
[----:B------:R-:W-:Y:S01]  /*0660*/  IABS R79, R52 ;  /* 0x00000034004f7213 */ /* 0x000fe20000000000 */
[----:B------:R-:W1:Y:S01]  /*0670*/  LDC R189, c[0x0][0x238] ;  /* 0x00008e00ffbd7b82 */ /* 0x000e620000000800 */
[----:B------:R-:W-:Y:S01]  /*0680*/  SGXT.U32 R6, R6, 0x2 ;  /* 0x000000020606781a */ /* 0x000fe20000000000 */
[C---:B------:R-:W-:Y:S01]  /*0690*/  IMAD.SHL.U32 R191, R192.reuse, 0x20, RZ ;  /* 0x00000020c0bf7824 */ /* 0x040fe200078e00ff */
[----:B------:R-:W-:Y:S01]  /*06a0*/  IABS R92, R186 ;  /* 0x000000ba005c7213 */ /* 0x000fe20000000000 */
[----:B------:R-:W-:Y:S01]  /*06b0*/  IMAD.SHL.U32 R193, R192, 0x2, RZ ;  /* 0x00000002c0c17824 */ /* 0x000fe200078e00ff */
[----:B------:R-:W-:-:S02]  /*06c0*/  LOP3.LUT R6, R185, R6, RZ, 0xfc, !PT ;  /* 0x00000006b9067212 */ /* 0x000fc400078efcff */
[----:B------:R-:W-:Y:S02]  /*06d0*/  CS2R R100, SRZ ;  /* 0x0000000000647805 */ /* 0x000fe4000001ff00 */
[----:B------:R-:W-:Y:S01]  /*06e0*/  CS2R R102, SRZ ;  /* 0x0000000000667805 */ /* 0x000fe2000001ff00 */
[----:B------:R-:W2:Y:S01]  /*06f0*/  LDC R190, c[0x0][0x23c] ;  /* 0x00008f00ffbe7b82 */ /* 0x000ea20000000800 */
[C---:B------:R-:W-:Y:S02]  /*0700*/  LOP3.LUT R9, R6.reuse, 0xf8, RZ, 0xfc, !PT ;  /* 0x000000f806097812 */ /* 0x040fe400078efcff */
[C---:B------:R-:W-:Y:S01]  /*0710*/  LOP3.LUT R7, R6.reuse, 0xfc, RZ, 0xfc, !PT ;  /* 0x000000fc06077812 */ /* 0x040fe200078efcff */
[----:B0-----:R-:W0:Y:S01]  /*0720*/  MUFU.RCP R8, R8 ;  /* 0x0000000800087308 */ /* 0x001e220000001000 */
[C---:B------:R-:W-:Y:S02]  /*0730*/  LOP3.LUT R17, R6.reuse, 0xf4, RZ, 0xfc, !PT ;  /* 0x000000f406117812 */ /* 0x040fe400078efcff */
[----:B------:R-:W-:-:S02]  /*0740*/  LOP3.LUT R18, R6, 0xf0, RZ, 0xfc, !PT ;  /* 0x000000f006127812 */ /* 0x000fc400078efcff */
[----:B------:R-:W-:Y:S02]  /*0750*/  IABS R15, R17 ;  /* 0x00000011000f7213 */ /* 0x000fe40000000000 */
[----:B------:R-:W-:Y:S02]  /*0760*/  ISETP.GE.AND P6, PT, R7, RZ, PT ;  /* 0x000000ff0700720c */ /* 0x000fe40003fc6270 */
[----:B------:R-:W-:Y:S02]  /*0770*/  ISETP.GE.AND P4, PT, R9, RZ, PT ;  /* 0x000000ff0900720c */ /* 0x000fe40003f86270 */
[----:B------:R-:W-:Y:S01]  /*0780*/  ISETP.GE.AND P3, PT, R17, RZ, PT ;  /* 0x000000ff1100720c */ /* 0x000fe20003f66270 */
[-C--:B-1----:R-:W-:Y:S01]  /*0790*/  IMAD R2, R2, R189.reuse, RZ ;  /* 0x000000bd02027224 */ /* 0x082fe200078e02ff */
[----:B------:R-:W-:Y:S01]  /*07a0*/  LOP3.LUT R25, R6, 0xdc, RZ, 0xfc, !PT ;  /* 0x000000dc06197812 */ /* 0x000fe200078efcff */
[----:B------:R-:W-:Y:S01]  /*07b0*/  IMAD R0, R0, R189, RZ ;  /* 0x000000bd00007224 */ /* 0x000fe200078e02ff */
[----:B------:R-:W-:Y:S01]  /*07c0*/  LOP3.LUT R30, R6, 0xd4, RZ, 0xfc, !PT ;  /* 0x000000d4061e7812 */ /* 0x000fe200078efcff */
[----:B0-----:R-:W-:Y:S01]  /*07d0*/  VIADD R10, R8, 0xffffffe ;  /* 0x0ffffffe080a7836 */ /* 0x001fe20000000000 */
[----:B------:R-:W-:-:S02]  /*07e0*/  IABS R8, R9 ;  /* 0x0000000900087213 */ /* 0x000fc40000000000 */
[C---:B------:R-:W-:Y:S01]  /*07f0*/  LOP3.LUT R9, R6.reuse, 0xe8, RZ, 0xfc, !PT ;  /* 0x000000e806097812 */ /* 0x040fe200078efcff */
[----:B------:R0:W1:Y:S01]  /*0800*/  F2I.FTZ.U32.TRUNC.NTZ R11, R10 ;  /* 0x0000000a000b7305 */ /* 0x000062000021f000 */
[----:B------:R-:W-:Y:S02]  /*0810*/  IABS R20, R25 ;  /* 0x0000001900147213 */ /* 0x000fe40000000000 */
[----:B------:R-:W-:Y:S02]  /*0820*/  IABS R17, R9 ;  /* 0x0000000900117213 */ /* 0x000fe40000000000 */
[----:B------:R-:W-:Y:S02]  /*0830*/  LOP3.LUT R29, R6, 0xd8, RZ, 0xfc, !PT ;  /* 0x000000d8061d7812 */ /* 0x000fe400078efcff */
[----:B------:R-:W-:Y:S01]  /*0840*/  IABS R23, R30 ;  /* 0x0000001e00177213 */ /* 0x000fe20000000000 */
[----:B0-----:R-:W-:Y:S01]  /*0850*/  IMAD.MOV.U32 R10, RZ, RZ, RZ ;  /* 0x000000ffff0a7224 */ /* 0x001fe200078e00ff */
[----:B------:R-:W-:-:S02]  /*0860*/  IABS R21, R29 ;  /* 0x0000001d00157213 */ /* 0x000fc40000000000 */
[C---:B------:R-:W-:Y:S02]  /*0870*/  LOP3.LUT R31, R6.reuse, 0xd0, RZ, 0xfc, !PT ;  /* 0x000000d0061f7812 */ /* 0x040fe400078efcff */
[C---:B------:R-:W-:Y:S01]  /*0880*/  LOP3.LUT R32, R6.reuse, 0xcc, RZ, 0xfc, !PT ;  /* 0x000000cc06207812 */ /* 0x040fe200078efcff */
[--C-:B-1----:R-:W-:Y:S01]  /*0890*/  IMAD.MOV R12, RZ, RZ, -R11.reuse ;  /* 0x000000ffff0c7224 */ /* 0x102fe200078e0a0b */
[----:B------:R-:W-:Y:S02]  /*08a0*/  IABS R24, R31 ;  /* 0x0000001f00187213 */ /* 0x000fe40000000000 */
[----:B------:R-:W-:Y:S01]  /*08b0*/  LOP3.LUT R33, R6, 0xc8, RZ, 0xfc, !PT ;  /* 0x000000c806217812 */ /* 0x000fe200078efcff */
[----:B------:R-:W-:Y:S01]  /*08c0*/  IMAD R13, R12, R5, RZ ;  /* 0x000000050c0d7224 */ /* 0x000fe200078e02ff */
[----:B------:R-:W-:Y:S02]  /*08d0*/  IABS R12, R7 ;  /* 0x00000007000c7213 */ /* 0x000fe40000000000 */
[C---:B------:R-:W-:Y:S01]  /*08e0*/  LOP3.LUT R7, R6.reuse, 0xec, RZ, 0xfc, !PT ;  /* 0x000000ec06077812 */ /* 0x040fe200078efcff */
[----:B------:R-:W-:Y:S01]  /*08f0*/  IMAD.HI.U32 R10, R11, R13, R10 ;  /* 0x0000000d0b0a7227 */ /* 0x000fe200078e000a */
[----:B------:R-:W-:-:S02]  /*0900*/  LOP3.LUT R34, R6, 0xc4, RZ, 0xfc, !PT ;  /* 0x000000c406227812 */ /* 0x000fc400078efcff */
[----:B------:R-:W-:Y:S01]  /*0910*/  LOP3.LUT R35, R6, 0xc0, RZ, 0xfc, !PT ;  /* 0x000000c006237812 */ /* 0x000fe200078efcff */
[----:B------:R-:W-:Y:S01]  /*0920*/  IMAD.MOV.U32 R13, RZ, RZ, R8 ;  /* 0x000000ffff0d7224 */ /* 0x000fe200078e0008 */
[----:B------:R-:W-:Y:S01]  /*0930*/  IABS R27, R34 ;  /* 0x00000022001b7213 */ /* 0x000fe20000000000 */
[----:B------:R-:W-:Y:S01]  /*0940*/  IMAD.HI.U32 R8, R10, R12, RZ ;  /* 0x0000000c0a087227 */ /* 0x000fe200078e00ff */
[----:B------:R-:W-:Y:S02]  /*0950*/  IABS R28, R35 ;  /* 0x00000023001c7213 */ /* 0x000fe40000000000 */
[----:B------:R-:W-:Y:S01]  /*0960*/  LOP3.LUT R40, R6, 0xa0, RZ, 0xfc, !PT ;  /* 0x000000a006287812 */ /* 0x000fe200078efcff */
[----:B------:R-:W-:Y:S01]  /*0970*/  IMAD.HI.U32 R11, R10, R13, RZ ;  /* 0x0000000d0a0b7227 */ /* 0x000fe200078e00ff */
[C---:B------:R-:W-:Y:S02]  /*0980*/  LOP3.LUT R42, R6.reuse, 0x9c, RZ, 0xfc, !PT ;  /* 0x0000009c062a7812 */ /* 0x040fe400078efcff */
[C---:B------:R-:W-:Y:S01]  /*0990*/  LOP3.LUT R43, R6.reuse, 0x98, RZ, 0xfc, !PT ;  /* 0x00000098062b7812 */ /* 0x040fe200078efcff */
[----:B------:R-:W-:Y:S01]  /*09a0*/  IMAD.MOV R8, RZ, RZ, -R8 ;  /* 0x000000ffff087224 */ /* 0x000fe200078e0a08 */
[----:B------:R-:W-:Y:S01]  /*09b0*/  IABS R37, R42 ;  /* 0x0000002a00257213 */ /* 0x000fe20000000000 */
[----:B------:R-:W-:Y:S01]  /*09c0*/  IMAD.MOV R14, RZ, RZ, -R11 ;  /* 0x000000ffff0e7224 */ /* 0x000fe200078e0a0b */
[----:B------:R-:W-:Y:S01]  /*09d0*/  IABS R38, R43 ;  /* 0x0000002b00267213 */ /* 0x000fe20000000000 */
[C---:B------:R-:W-:Y:S01]  /*09e0*/  IMAD R8, R5.reuse, R8, R12 ;  /* 0x0000000805087224 */ /* 0x040fe200078e020c */
[----:B------:R-:W-:Y:S01]  /*09f0*/  LOP3.LUT R44, R6, 0x94, RZ, 0xfc, !PT ;  /* 0x00000094062c7812 */ /* 0x000fe200078efcff */
[C---:B------:R-:W-:Y:S01]  /*0a00*/  IMAD R12, R5.reuse, R14, R13 ;  /* 0x0000000e050c7224 */ /* 0x040fe200078e020d */
[----:B------:R-:W-:Y:S01]  /*0a10*/  IABS R13, R18 ;  /* 0x00000012000d7213 */ /* 0x000fe20000000000 */
[----:B------:R-:W-:Y:S01]  /*0a20*/  IMAD.HI.U32 R11, R10, R15, RZ ;  /* 0x0000000f0a0b7227 */ /* 0x000fe200078e00ff */
[----:B------:R-:W-:-:S02]  /*0a30*/  ISETP.GT.U32.AND P0, PT, R5, R8, PT ;  /* 0x000000080500720c */ /* 0x000fc40003f04070 */
[C---:B------:R-:W-:Y:S01]  /*0a40*/  ISETP.GT.U32.AND P1, PT, R5.reuse, R12, PT ;  /* 0x0000000c0500720c */ /* 0x040fe20003f24070 */
[----:B------:R-:W-:Y:S01]  /*0a50*/  IMAD.MOV R14, RZ, RZ, -R11 ;  /* 0x000000ffff0e7224 */ /* 0x000fe200078e0a0b */
[----:B------:R-:W-:Y:S01]  /*0a60*/  IABS R39, R44 ;  /* 0x0000002c00277213 */ /* 0x000fe20000000000 */
[----:B------:R-:W-:Y:S01]  /*0a70*/  IMAD.HI.U32 R11, R10, R13, RZ ;  /* 0x0000000d0a0b7227 */ /* 0x000fe200078e00ff */
[C---:B------:R-:W-:Y:S02]  /*0a80*/  LOP3.LUT R45, R6.reuse, 0x90, RZ, 0xfc, !PT ;  /* 0x00000090062d7812 */ /* 0x040fe400078efcff */
[C---:B------:R-:W-:Y:S01]  /*0a90*/  LOP3.LUT R46, R6.reuse, 0x8c, RZ, 0xfc, !PT ;  /* 0x0000008c062e7812 */ /* 0x040fe200078efcff */
[C---:B------:R-:W-:Y:S01]  /*0aa0*/  IMAD R14, R5.reuse, R14, R15 ;  /* 0x0000000e050e7224 */ /* 0x040fe200078e020f */
[----:B------:R-:W-:Y:S01]  /*0ab0*/  IABS R15, R7 ;  /* 0x00000007000f7213 */ /* 0x000fe20000000000 */
[----:B------:R-:W-:Y:S01]  /*0ac0*/  IMAD.MOV R16, RZ, RZ, -R11 ;  /* 0x000000ffff107224 */ /* 0x000fe200078e0a0b */
[----:B------:R-:W-:Y:S01]  /*0ad0*/  LOP3.LUT R47, R6, 0x88, RZ, 0xfc, !PT ;  /* 0x00000088062f7812 */ /* 0x000fe200078efcff */
[--C-:B------:R-:W-:Y:S01]  /*0ae0*/  @!P0 IMAD.IADD R8, R8, 0x1, -R5.reuse ;  /* 0x0000000108088824 */ /* 0x100fe200078e0a05 */
[C---:B------:R-:W-:Y:S01]  /*0af0*/  ISETP.GT.U32.AND P0, PT, R5.reuse, R14, PT ;  /* 0x0000000e0500720c */ /* 0x040fe20003f04070 */
[----:B------:R-:W-:Y:S01]  /*0b00*/  @!P1 IMAD.IADD R12, R12, 0x1, -R5 ;  /* 0x000000010c0c9824 */ /* 0x000fe200078e0a05 */
[----:B------:R-:W-:Y:S01]  /*0b10*/  ISETP.GE.AND P1, PT, R18, RZ, PT ;  /* 0x000000ff1200720c */ /* 0x000fe20003f26270 */
[C---:B------:R-:W-:Y:S01]  /*0b20*/  IMAD R11, R5.reuse, R16, R13 ;  /* 0x00000010050b7224 */ /* 0x040fe200078e020d */
[----:B------:R-:W-:-:S02]  /*0b30*/  ISETP.GT.U32.AND P5, PT, R5, R8, PT ;  /* 0x000000080500720c */ /* 0x000fc40003fa4070 */
[----:B------:R-:W-:Y:S02]  /*0b40*/  ISETP.GT.U32.AND P2, PT, R5, R12, PT ;  /* 0x0000000c0500720c */ /* 0x000fe40003f44070 */
[C---:B------:R-:W-:Y:S02]  /*0b50*/  LOP3.LUT R13, R6.reuse, 0xe4, RZ, 0xfc, !PT ;  /* 0x000000e4060d7812 */ /* 0x040fe400078efcff */
[----:B------:R-:W-:Y:S02]  /*0b60*/  LOP3.LUT R16, R6, 0xe0, RZ, 0xfc, !PT ;  /* 0x000000e006107812 */ /* 0x000fe400078efcff */
[----:B------:R-:W-:Y:S01]  /*0b70*/  IABS R18, R13 ;  /* 0x0000000d00127213 */ /* 0x000fe20000000000 */
[--C-:B------:R-:W-:Y:S01]  /*0b80*/  @!P0 IMAD.IADD R14, R14, 0x1, -R5.reuse ;  /* 0x000000010e0e8824 */ /* 0x100fe200078e0a05 */
[----:B------:R-:W-:Y:S02]  /*0b90*/  ISETP.GE.AND P0, PT, R7, RZ, PT ;  /* 0x000000ff0700720c */ /* 0x000fe40003f06270 */
[----:B------:R-:W-:Y:S01]  /*0ba0*/  IABS R19, R16 ;  /* 0x0000001000137213 */ /* 0x000fe20000000000 */
[--C-:B------:R-:W-:Y:S01]  /*0bb0*/  @!P5 IMAD.IADD R8, R8, 0x1, -R5.reuse ;  /* 0x000000010808d824 */ /* 0x100fe200078e0a05 */
[----:B------:R-:W-:Y:S01]  /*0bc0*/  ISETP.GT.U32.AND P5, PT, R5, R14, PT ;  /* 0x0000000e0500720c */ /* 0x000fe20003fa4070 */
[----:B------:R-:W-:Y:S01]  /*0bd0*/  @!P2 IMAD.IADD R12, R12, 0x1, -R5 ;  /* 0x000000010c0ca824 */ /* 0x000fe200078e0a05 */
[----:B------:R-:W-:Y:S01]  /*0be0*/  ISETP.GE.AND P2, PT, R9, RZ, PT ;  /* 0x000000ff0900720c */ /* 0x000fe20003f46270 */
[----:B------:R-:W-:Y:S01]  /*0bf0*/  IMAD.MOV.U32 R7, RZ, RZ, R8 ;  /* 0x000000ffff077224 */ /* 0x000fe200078e0008 */
[C---:B------:R-:W-:Y:S01]  /*0c00*/  LOP3.LUT R48, R6.reuse, 0x84, RZ, 0xfc, !PT ;  /* 0x0000008406307812 */ /* 0x040fe200078efcff */
[----:B------:R-:W-:Y:S01]  /*0c10*/  IMAD.MOV.U32 R8, RZ, RZ, R12 ;  /* 0x000000ffff087224 */ /* 0x000fe200078e000c */
[----:B------:R-:W-:Y:S01]  /*0c20*/  LOP3.LUT R49, R6, 0x74, RZ, 0xfc, !PT ;  /* 0x0000007406317812 */ /* 0x000fe200078efcff */
[----:B------:R-:W-:Y:S01]  /*0c30*/  IMAD.MOV.U32 R12, RZ, RZ, R15 ;  /* 0x000000ffff0c7224 */ /* 0x000fe200078e000f */
[----:B------:R-:W-:Y:S01]  /*0c40*/  @!P6 IADD3 R7, -R7, RZ, RZ ;  /* 0x000000ff0707e210 */ /* 0x000fe20007ffe1ff */
[----:B------:R-:W-:Y:S01]  /*0c50*/  @!P4 IMAD.MOV R8, RZ, RZ, -R8 ;  /* 0x000000ffff08c224 */ /* 0x000fe200078e0a08 */
[----:B------:R-:W-:Y:S01]  /*0c60*/  ISETP.GT.U32.AND P6, PT, R5, R11, PT ;  /* 0x0000000b0500720c */ /* 0x000fe20003fc4070 */
[----:B------:R-:W-:Y:S01]  /*0c70*/  IMAD.HI.U32 R9, R10, R12, RZ ;  /* 0x0000000c0a097227 */ /* 0x000fe200078e00ff */
[----:B------:R-:W-:-:S02]  /*0c80*/  ISETP.GE.AND P4, PT, R13, RZ, PT ;  /* 0x000000ff0d00720c */ /* 0x000fc40003f86270 */
[----:B------:R-:W-:Y:S01]  /*0c90*/  IABS R41, R48 ;  /* 0x0000003000297213 */ /* 0x000fe20000000000 */
[----:B------:R-:W-:Y:S01]  /*0ca0*/  IMAD.MOV R9, RZ, RZ, -R9 ;  /* 0x000000ffff097224 */ /* 0x000fe200078e0a09 */
[----:B------:R-:W-:Y:S01]  /*0cb0*/  LOP3.LUT R50, R6, 0x70, RZ, 0xfc, !PT ;  /* 0x0000007006327812 */ /* 0x000fe200078efcff */
[----:B------:R-:W-:Y:S01]  /*0cc0*/  @!P5 IMAD.IADD R14, R14, 0x1, -R5 ;  /* 0x000000010e0ed824 */ /* 0x000fe200078e0a05 */
[----:B------:R-:W-:Y:S01]  /*0cd0*/  ISETP.GE.AND P5, PT, R16, RZ, PT ;  /* 0x000000ff1000720c */ /* 0x000fe20003fa6270 */
[----:B------:R-:W-:Y:S01]  /*0ce0*/  IMAD R12, R5, R9, R12 ;  /* 0x00000009050c7224 */ /* 0x000fe200078e020c */
[C---:B------:R-:W-:Y:S01]  /*0cf0*/  LOP3.LUT R54, R6.reuse, 0x6c, RZ, 0xfc, !PT ;  /* 0x0000006c06367812 */ /* 0x040fe200078efcff */
[----:B------:R-:W-:Y:S01]  /*0d00*/  IMAD.MOV.U32 R9, RZ, RZ, R14 ;  /* 0x000000ffff097224 */ /* 0x000fe200078e000e */
[----:B------:R-:W-:Y:S01]  /*0d10*/  LOP3.LUT R55, R6, 0x68, RZ, 0xfc, !PT ;  /* 0x0000006806377812 */ /* 0x000fe200078efcff */
[----:B------:R-:W-:Y:S01]  /*0d20*/  IMAD.HI.U32 R13, R10, R17, RZ ;  /* 0x000000110a0d7227 */ /* 0x000fe200078e00ff */
[----:B------:R-:W-:-:S02]  /*0d30*/  LOP3.LUT R56, R6, 0x64, RZ, 0xfc, !PT ;  /* 0x0000006406387812 */ /* 0x000fc400078efcff */
[C---:B------:R-:W-:Y:S01]  /*0d40*/  LOP3.LUT R57, R6.reuse, 0x60, RZ, 0xfc, !PT ;  /* 0x0000006006397812 */ /* 0x040fe200078efcff */
[----:B------:R-:W-:Y:S01]  /*0d50*/  @!P3 IMAD.MOV R9, RZ, RZ, -R9 ;  /* 0x000000ffff09b224 */ /* 0x000fe200078e0a09 */
[----:B------:R-:W-:Y:S01]  /*0d60*/  ISETP.GT.U32.AND P3, PT, R5, R12, PT ;  /* 0x0000000c0500720c */ /* 0x000fe20003f64070 */
[----:B------:R-:W-:Y:S01]  /*0d70*/  @!P6 IMAD.IADD R11, R11, 0x1, -R5 ;  /* 0x000000010b0be824 */ /* 0x000fe200078e0a05 */
[----:B------:R-:W-:Y:S01]  /*0d80*/  LOP3.LUT R59, R6, 0x58, RZ, 0xfc, !PT ;  /* 0x00000058063b7812 */ /* 0x000fe200078efcff */
[----:B------:R-:W-:Y:S01]  /*0d90*/  IMAD.HI.U32 R15, R10, R18, RZ ;  /* 0x000000120a0f7227 */ /* 0x000fe200078e00ff */
[C---:B------:R-:W-:Y:S02]  /*0da0*/  LOP3.LUT R58, R6.reuse, 0x5c, RZ, 0xfc, !PT ;  /* 0x0000005c063a7812 */ /* 0x040fe400078efcff */
[C---:B------:R-:W-:Y:S01]  /*0db0*/  ISETP.GT.U32.AND P6, PT, R5.reuse, R11, PT ;  /* 0x0000000b0500720c */ /* 0x040fe20003fc4070 */
[----:B------:R-:W-:Y:S01]  /*0dc0*/  IMAD.MOV R14, RZ, RZ, -R13 ;  /* 0x000000ffff0e7224 */ /* 0x000fe200078e0a0d */
[----:B------:R-:W-:Y:S01]  /*0dd0*/  IABS R51, R58 ;  /* 0x0000003a00337213 */ /* 0x000fe20000000000 */
[----:B------:R-:W-:Y:S01]  /*0de0*/  IMAD.MOV R15, RZ, RZ, -R15 ;  /* 0x000000ffff0f7224 */ /* 0x000fe200078e0a0f */
[C---:B------:R-:W-:Y:S01]  /*0df0*/  LOP3.LUT R61, R6.reuse, 0x50, RZ, 0xfc, !PT ;  /* 0x00000050063d7812 */ /* 0x040fe200078efcff */
[C---:B------:R-:W-:Y:S01]  /*0e00*/  IMAD R13, R5.reuse, R14, R17 ;  /* 0x0000000e050d7224 */ /* 0x040fe200078e0211 */
[C---:B------:R-:W-:Y:S01]  /*0e10*/  LOP3.LUT R60, R6.reuse, 0x54, RZ, 0xfc, !PT ;  /* 0x00000054063c7812 */ /* 0x040fe200078efcff */
[C---:B------:R-:W-:Y:S01]  /*0e20*/  IMAD R14, R5.reuse, R15, R18 ;  /* 0x0000000f050e7224 */ /* 0x040fe200078e0212 */
[----:B------:R-:W-:Y:S01]  /*0e30*/  LOP3.LUT R62, R6, 0x4c, RZ, 0xfc, !PT ;  /* 0x0000004c063e7812 */ /* 0x000fe200078efcff */
[----:B------:R-:W-:Y:S01]  /*0e40*/  @!P3 IMAD.IADD R12, R12, 0x1, -R5 ;  /* 0x000000010c0cb824 */ /* 0x000fe200078e0a05 */
[----:B------:R-:W-:Y:S01]  /*0e50*/  LOP3.LUT R63, R6, 0x3c, RZ, 0xfc, !PT ;  /* 0x0000003c063f7812 */ /* 0x000fe200078efcff */
[----:B------:R-:W-:Y:S01]  /*0e60*/  IMAD.HI.U32 R16, R10, R19, RZ ;  /* 0x000000130a107227 */ /* 0x000fe200078e00ff */
[----:B------:R-:W-:-:S02]  /*0e70*/  ISETP.GT.U32.AND P3, PT, R5, R14, PT ;  /* 0x0000000e0500720c */ /* 0x000fc40003f64070 */
[----:B------:R-:W-:Y:S01]  /*0e80*/  IABS R64, R63 ;  /* 0x0000003f00407213 */ /* 0x000fe20000000000 */
[----:B------:R-:W-:Y:S01]  /*0e90*/  @!P6 IMAD.IADD R11, R11, 0x1, -R5 ;  /* 0x000000010b0be824 */ /* 0x000fe200078e0a05 */
[C---:B------:R-:W-:Y:S01]  /*0ea0*/  ISETP.GT.U32.AND P6, PT, R5.reuse, R13, PT ;  /* 0x0000000d0500720c */ /* 0x040fe20003fc4070 */
[----:B------:R-:W-:Y:S01]  /*0eb0*/  IMAD.MOV R16, RZ, RZ, -R16 ;  /* 0x000000ffff107224 */ /* 0x000fe200078e0a10 */
[----:B------:R-:W-:Y:S01]  /*0ec0*/  LOP3.LUT R69, R6, 0x30, RZ, 0xfc, !PT ;  /* 0x0000003006457812 */ /* 0x000fe200078efcff */
[----:B------:R-:W-:Y:S01]  /*0ed0*/  IMAD.HI.U32 R18, R10, R23, RZ ;  /* 0x000000170a127227 */ /* 0x000fe200078e00ff */
[C---:B------:R-:W-:Y:S02]  /*0ee0*/  LOP3.LUT R67, R6.reuse, 0x34, RZ, 0xfc, !PT ;  /* 0x0000003406437812 */ /* 0x040fe400078efcff */
[----:B------:R-:W-:Y:S01]  /*0ef0*/  IABS R68, R69 ;  /* 0x0000004500447213 */ /* 0x000fe20000000000 */
[----:B------:R-:W-:Y:S01]  /*0f00*/  IMAD R15, R5, R16, R19 ;  /* 0x00000010050f7224 */ /* 0x000fe200078e0213 */
[----:B------:R-:W-:Y:S01]  /*0f10*/  LOP3.LUT R65, R6, 0x38, RZ, 0xfc, !PT ;  /* 0x0000003806417812 */ /* 0x000fe200078efcff */
[----:B------:R-:W-:Y:S01]  /*0f20*/  @!P3 IMAD.IADD R14, R14, 0x1, -R5 ;  /* 0x000000010e0eb824 */ /* 0x000fe200078e0a05 */
[----:B------:R-:W-:Y:S01]  /*0f30*/  LOP3.LUT R81, R6, 0x2c, RZ, 0xfc, !PT ;  /* 0x0000002c06517812 */ /* 0x000fe200078efcff */
[----:B------:R-:W-:Y:S01]  /*0f40*/  IMAD.HI.U32 R16, R10, R20, RZ ;  /* 0x000000140a107227 */ /* 0x000fe200078e00ff */
[----:B------:R-:W-:-:S02]  /*0f50*/  IABS R66, R65 ;  /* 0x0000004100427213 */ /* 0x000fc40000000000 */
[----:B------:R-:W-:Y:S01]  /*0f60*/  ISETP.GT.U32.AND P3, PT, R5, R14, PT ;  /* 0x0000000e0500720c */ /* 0x000fe20003f64070 */
[----:B------:R-:W-:Y:S01]  /*0f70*/  @!P6 IMAD.IADD R13, R13, 0x1, -R5 ;  /* 0x000000010d0de824 */ /* 0x000fe200078e0a05 */
[C---:B------:R-:W-:Y:S01]  /*0f80*/  ISETP.GT.U32.AND P6, PT, R5.reuse, R12, PT ;  /* 0x0000000c0500720c */ /* 0x040fe20003fc4070 */
[----:B------:R-:W-:Y:S01]  /*0f90*/  IMAD.HI.U32 R17, R10, R21, RZ ;  /* 0x000000150a117227 */ /* 0x000fe200078e00ff */
[----:B------:R-:W-:Y:S02]  /*0fa0*/  IADD3 R16, -R16, RZ, RZ ;  /* 0x000000ff10107210 */ /* 0x000fe40007ffe1ff */
[----:B------:R-:W-:Y:S01]  /*0fb0*/  IABS R70, R81 ;  /* 0x0000005100467213 */ /* 0x000fe20000000000 */
[----:B------:R-:W-:Y:S01]  /*0fc0*/  IMAD.MOV R18, RZ, RZ, -R18 ;  /* 0x000000ffff127224 */ /* 0x000fe200078e0a12 */
[C---:B------:R-:W-:Y:S01]  /*0fd0*/  LOP3.LUT R83, R6.reuse, 0x28, RZ, 0xfc, !PT ;  /* 0x0000002806537812 */ /* 0x040fe200078efcff */
[C---:B------:R-:W-:Y:S01]  /*0fe0*/  IMAD R16, R5.reuse, R16, R20 ;  /* 0x0000001005107224 */ /* 0x040fe200078e0214 */
[----:B------:R-:W-:Y:S01]  /*0ff0*/  LOP3.LUT R85, R6, 0x1c, RZ, 0xfc, !PT ;  /* 0x0000001c06557812 */ /* 0x000fe200078efcff */
[----:B------:R-:W-:Y:S01]  /*1000*/  IMAD.MOV R22, RZ, RZ, -R17 ;  /* 0x000000ffff167224 */ /* 0x000fe200078e0a11 */
[----:B------:R-:W-:Y:S01]  /*1010*/  IABS R72, R83 ;  /* 0x0000005300487213 */ /* 0x000fe20000000000 */
[--C-:B------:R-:W-:Y:S01]  /*1020*/  @!P3 IMAD.IADD R14, R14, 0x1, -R5.reuse ;  /* 0x000000010e0eb824 */ /* 0x100fe200078e0a05 */
[C---:B------:R-:W-:Y:S01]  /*1030*/  ISETP.GT.U32.AND P3, PT, R5.reuse, R16, PT ;  /* 0x000000100500720c */ /* 0x040fe20003f64070 */
[----:B------:R-:W-:Y:S01]  /*1040*/  @!P6 IMAD.IADD R12, R12, 0x1, -R5 ;  /* 0x000000010c0ce824 */ /* 0x000fe200078e0a05 */
[C---:B------:R-:W-:Y:S01]  /*1050*/  ISETP.GT.U32.AND P6, PT, R5.reuse, R15, PT ;  /* 0x0000000f0500720c */ /* 0x040fe20003fc4070 */
[----:B------:R-:W-:Y:S01]  /*1060*/  @!P1 IMAD.MOV R11, RZ, RZ, -R11 ;  /* 0x000000ffff0b9224 */ /* 0x000fe200078e0a0b */
[C---:B------:R-:W-:Y:S01]  /*1070*/  ISETP.GT.U32.AND P1, PT, R5.reuse, R13, PT ;  /* 0x0000000d0500720c */ /* 0x040fe20003f24070 */
[C---:B------:R-:W-:Y:S01]  /*1080*/  IMAD R18, R5.reuse, R18, R23 ;  /* 0x0000001205127224 */ /* 0x040fe200078e0217 */
[----:B------:R-:W-:Y:S01]  /*1090*/  IABS R78, R85 ;  /* 0x00000055004e7213 */ /* 0x000fe20000000000 */
[----:B------:R-:W-:Y:S01]  /*10a0*/  IMAD R17, R5, R22, R21 ;  /* 0x0000001605117224 */ /* 0x000fe200078e0215 */
[----:B------:R-:W-:Y:S01]  /*10b0*/  LOP3.LUT R87, R6, 0x14, RZ, 0xfc, !PT ;  /* 0x0000001406577812 */ /* 0x000fe200078efcff */
[----:B------:R-:W-:Y:S01]  /*10c0*/  IMAD.HI.U32 R19, R10, R24, RZ ;  /* 0x000000180a137227 */ /* 0x000fe200078e00ff */
[----:B------:R-:W-:-:S02]  /*10d0*/  LOP3.LUT R89, R6, 0x10, RZ, 0xfc, !PT ;  /* 0x0000001006597812 */ /* 0x000fc400078efcff */
[----:B------:R-:W-:Y:S01]  /*10e0*/  IABS R73, R87 ;  /* 0x0000005700497213 */ /* 0x000fe20000000000 */
[--C-:B------:R-:W-:Y:S01]  /*10f0*/  @!P3 IMAD.IADD R16, R16, 0x1, -R5.reuse ;  /* 0x000000011010b824 */ /* 0x100fe200078e0a05 */
[----:B------:R-:W-:Y:S01]  /*1100*/  ISETP.GT.U32.AND P3, PT, R5, R18, PT ;  /* 0x000000120500720c */ /* 0x000fe20003f64070 */
[----:B------:R-:W-:Y:S01]  /*1110*/  @!P6 IMAD.IADD R15, R15, 0x1, -R5 ;  /* 0x000000010f0fe824 */ /* 0x000fe200078e0a05 */
[----:B------:R-:W-:Y:S01]  /*1120*/  ISETP.GT.U32.AND P6, PT, R5, R17, PT ;  /* 0x000000110500720c */ /* 0x000fe20003fc4070 */
[----:B------:R-:W-:Y:S01]  /*1130*/  IMAD.MOV R19, RZ, RZ, -R19 ;  /* 0x000000ffff137224 */ /* 0x000fe200078e0a13 */
[----:B------:R-:W-:Y:S01]  /*1140*/  IABS R75, R89 ;  /* 0x00000059004b7213 */ /* 0x000fe20000000000 */
[----:B------:R-:W-:Y:S01]  /*1150*/  @!P1 IMAD.IADD R13, R13, 0x1, -R5 ;  /* 0x000000010d0d9824 */ /* 0x000fe200078e0a05 */
[----:B------:R-:W-:Y:S01]  /*1160*/  ISETP.GE.AND P1, PT, R25, RZ, PT ;  /* 0x000000ff1900720c */ /* 0x000fe20003f26270 */
[C---:B------:R-:W-:Y:S01]  /*1170*/  IMAD R19, R5.reuse, R19, R24 ;  /* 0x0000001305137224 */ /* 0x040fe200078e0218 */
[----:B------:R-:W-:Y:S01]  /*1180*/  IABS R24, R32 ;  /* 0x0000002000187213 */ /* 0x000fe20000000000 */
[----:B------:R-:W-:Y:S01]  /*1190*/  @!P0 IMAD.MOV R12, RZ, RZ, -R12 ;  /* 0x000000ffff0c8224 */ /* 0x000fe200078e0a0c */
[----:B------:R-:W-:Y:S01]  /*11a0*/  IABS R25, R33 ;  /* 0x0000002100197213 */ /* 0x000fe20000000000 */
[----:B------:R-:W-:Y:S01]  /*11b0*/  @!P2 IMAD.MOV R13, RZ, RZ, -R13 ;  /* 0x000000ffff0da224 */ /* 0x000fe200078e0a0d */
[----:B------:R-:W-:Y:S01]  /*11c0*/  ISETP.GT.U32.AND P0, PT, R5, R15, PT ;  /* 0x0000000f0500720c */ /* 0x000fe20003f04070 */
[----:B------:R-:W-:Y:S01]  /*11d0*/  IMAD.HI.U32 R20, R10, R24, RZ ;  /* 0x000000180a147227 */ /* 0x000fe200078e00ff */
[----:B------:R-:W-:-:S02]  /*11e0*/  LOP3.LUT R91, R6, 0xc, RZ, 0xfc, !PT ;  /* 0x0000000c065b7812 */ /* 0x000fc400078efcff */
[----:B------:R-:W-:Y:S01]  /*11f0*/  LOP3.LUT R93, R6, 0x8, RZ, 0xfc, !PT ;  /* 0x00000008065d7812 */ /* 0x000fe200078efcff */
[--C-:B------:R-:W-:Y:S01]  /*1200*/  @!P3 IMAD.IADD R18, R18, 0x1, -R5.reuse ;  /* 0x000000011212b824 */ /* 0x100fe200078e0a05 */
[----:B------:R-:W-:Y:S01]  /*1210*/  ISETP.GT.U32.AND P3, PT, R5, R16, PT ;  /* 0x000000100500720c */ /* 0x000fe20003f64070 */
[----:B------:R-:W-:Y:S01]  /*1220*/  IMAD.HI.U32 R21, R10, R25, RZ ;  /* 0x000000190a157227 */ /* 0x000fe200078e00ff */
[----:B------:R-:W-:Y:S02]  /*1230*/  LOP3.LUT R94, R6, 0x4, RZ, 0xfc, !PT ;  /* 0x00000004065e7812 */ /* 0x000fe400078efcff */
[----:B------:R-:W-:Y:S01]  /*1240*/  IABS R77, R6 ;  /* 0x00000006004d7213 */ /* 0x000fe20000000000 */
[----:B------:R-:W-:Y:S01]  /*1250*/  @!P6 IMAD.IADD R17, R17, 0x1, -R5 ;  /* 0x000000011111e824 */ /* 0x000fe200078e0a05 */
[----:B------:R-:W-:Y:S01]  /*1260*/  ISETP.GT.U32.AND P6, PT, R5, R19, PT ;  /* 0x000000130500720c */ /* 0x000fe20003fc4070 */
[----:B------:R-:W-:Y:S01]  /*1270*/  IMAD.MOV R20, RZ, RZ, -R20 ;  /* 0x000000ffff147224 */ /* 0x000fe200078e0a14 */
[----:B------:R-:W-:Y:S01]  /*1280*/  LOP3.LUT R191, R191, 0x60, RZ, 0xc0, !PT ;  /* 0x00000060bfbf7812 */ /* 0x000fe200078ec0ff */
[----:B------:R-:W-:Y:S01]  /*1290*/  IMAD.MOV R26, RZ, RZ, -R21 ;  /* 0x000000ffff1a7224 */ /* 0x000fe200078e0a15 */
[C---:B------:R-:W-:Y:S01]  /*12a0*/  ISETP.GT.U32.AND P2, PT, R5.reuse, R17, PT ;  /* 0x000000110500720c */ /* 0x040fe20003f44070 */
[----:B------:R-:W-:-:S02]  /*12b0*/  IMAD R20, R5, R20, R24 ;  /* 0x0000001405147224 */ /* 0x000fc400078e0218 */
[----:B------:R-:W-:-:S04]  /*12c0*/  IMAD.HI.U32 R22, R10, R27, RZ ;  /* 0x0000001b0a167227 */ /* 0x000fc800078e00ff */
[----:B------:R-:W-:Y:S01]  /*12d0*/  @!P4 IMAD.MOV R14, RZ, RZ, -R14 ;  /* 0x000000ffff0ec224 */ /* 0x000fe200078e0a0e */
[C---:B------:R-:W-:Y:S01]  /*12e0*/  ISETP.GT.U32.AND P4, PT, R5.reuse, R18, PT ;  /* 0x000000120500720c */ /* 0x040fe20003f84070 */
[----:B------:R-:W-:Y:S01]  /*12f0*/  IMAD R21, R5, R26, R25 ;  /* 0x0000001a05157224 */ /* 0x000fe200078e0219 */
[----:B------:R-:W-:Y:S01]  /*1300*/  @!P6 IADD3 R19, R19, -R5, RZ ;  /* 0x800000051313e210 */ /* 0x000fe20007ffe0ff */
[--C-:B------:R-:W-:Y:S01]  /*1310*/  @!P0 IMAD.IADD R15, R15, 0x1, -R5.reuse ;  /* 0x000000010f0f8824 */ /* 0x100fe200078e0a05 */
[C---:B------:R-:W-:Y:S01]  /*1320*/  ISETP.GT.U32.AND P0, PT, R5.reuse, R20, PT ;  /* 0x000000140500720c */ /* 0x040fe20003f04070 */
[----:B------:R-:W-:Y:S01]  /*1330*/  IMAD.MOV R22, RZ, RZ, -R22 ;  /* 0x000000ffff167224 */ /* 0x000fe200078e0a16 */
[C---:B------:R-:W-:Y:S01]  /*1340*/  ISETP.GT.U32.AND P6, PT, R5.reuse, R19, PT ;  /* 0x000000130500720c */ /* 0x040fe20003fc4070 */
[----:B------:R-:W-:Y:S01]  /*1350*/  @!P3 IMAD.IADD R16, R16, 0x1, -R5 ;  /* 0x000000011010b824 */ /* 0x000fe200078e0a05 */
[C---:B------:R-:W-:Y:S01]  /*1360*/  ISETP.GT.U32.AND P3, PT, R5.reuse, R21, PT ;  /* 0x000000150500720c */ /* 0x040fe20003f64070 */
[----:B------:R-:W-:Y:S01]  /*1370*/  IMAD R22, R5, R22, R27 ;  /* 0x0000001605167224 */ /* 0x000fe200078e021b */
[----:B------:R-:W-:Y:S01]  /*1380*/  LOP3.LUT R27, R6, 0xbc, RZ, 0xfc, !PT ;  /* 0x000000bc061b7812 */ /* 0x000fe200078efcff */
[----:B------:R-:W-:-:S02]  /*1390*/  @!P2 IMAD.IADD R17, R17, 0x1, -R5 ;  /* 0x000000011111a824 */ /* 0x000fc400078e0a05 */
[--C-:B------:R-:W-:Y:S01]  /*13a0*/  @!P4 IMAD.IADD R18, R18, 0x1, -R5.reuse ;  /* 0x000000011212c824 */ /* 0x100fe200078e0a05 */
[----:B------:R-:W-:Y:S01]  /*13b0*/  ISETP.GT.U32.AND P2, PT, R5, R22, PT ;  /* 0x000000160500720c */ /* 0x000fe20003f44070 */
[----:B------:R-:W-:Y:S01]  /*13c0*/  IMAD.HI.U32 R23, R10, R28, RZ ;  /* 0x0000001c0a177227 */ /* 0x000fe200078e00ff */
[----:B------:R-:W-:Y:S02]  /*13d0*/  ISETP.GE.AND P4, PT, R29, RZ, PT ;  /* 0x000000ff1d00720c */ /* 0x000fe40003f86270 */
[----:B------:R-:W-:Y:S01]  /*13e0*/  IABS R25, R27 ;  /* 0x0000001b00197213 */ /* 0x000fe20000000000 */
[--C-:B------:R-:W-:Y:S01]  /*13f0*/  @!P0 IMAD.IADD R20, R20, 0x1, -R5.reuse ;  /* 0x0000000114148824 */ /* 0x100fe200078e0a05 */
[----:B------:R-:W-:Y:S01]  /*1400*/  ISETP.GE.AND P0, PT, R30, RZ, PT ;  /* 0x000000ff1e00720c */ /* 0x000fe20003f06270 */
[----:B------:R-:W-:Y:S01]  /*1410*/  @!P3 IMAD.IADD R21, R21, 0x1, -R5 ;  /* 0x000000011515b824 */ /* 0x000fe200078e0a05 */
[----:B------:R-:W-:Y:S01]  /*1420*/  ISETP.GE.AND P3, PT, R31, RZ, PT ;  /* 0x000000ff1f00720c */ /* 0x000fe20003f66270 */
[----:B------:R-:W-:Y:S01]  /*1430*/  @!P5 IMAD.MOV R15, RZ, RZ, -R15 ;  /* 0x000000ffff0fd224 */ /* 0x000fe200078e0a0f */
[----:B------:R-:W-:Y:S01]  /*1440*/  ISETP.GT.U32.AND P5, PT, R5, R20, PT ;  /* 0x000000140500720c */ /* 0x000fe20003fa4070 */
[----:B------:R-:W-:Y:S01]  /*1450*/  IMAD.MOV R23, RZ, RZ, -R23 ;  /* 0x000000ffff177224 */ /* 0x000fe200078e0a17 */
[----:B------:R-:W-:Y:S01]  /*1460*/  LOP3.LUT R29, R6, 0xa8, RZ, 0xfc, !PT ;  /* 0x000000a8061d7812 */ /* 0x000fe200078efcff */
[----:B------:R-:W-:-:S04]  /*1470*/  IMAD.HI.U32 R24, R10, R25, RZ ;  /* 0x000000190a187227 */ /* 0x000fc800078e00ff */
[----:B------:R-:W-:Y:S01]  /*1480*/  IMAD R23, R5, R23, R28 ;  /* 0x0000001705177224 */ /* 0x000fe200078e021c */
[----:B------:R-:W-:Y:S01]  /*1490*/  LOP3.LUT R28, R6, 0xb8, RZ, 0xfc, !PT ;  /* 0x000000b8061c7812 */ /* 0x000fe200078efcff */
[--C-:B------:R-:W-:Y:S01]  /*14a0*/  @!P2 IMAD.IADD R22, R22, 0x1, -R5.reuse ;  /* 0x000000011616a824 */ /* 0x100fe200078e0a05 */
[----:B------:R-:W-:Y:S01]  /*14b0*/  @!P0 IADD3 R18, -R18, RZ, RZ ;  /* 0x000000ff12128210 */ /* 0x000fe20007ffe1ff */
[----:B------:R-:W-:Y:S01]  /*14c0*/  IMAD.MOV R24, RZ, RZ, -R24 ;  /* 0x000000ffff187224 */ /* 0x000fe200078e0a18 */
[----:B------:R-:W-:Y:S01]  /*14d0*/  IABS R26, R28 ;  /* 0x0000001c001a7213 */ /* 0x000fe20000000000 */
[----:B------:R-:W-:Y:S01]  /*14e0*/  @!P6 IMAD.IADD R19, R19, 0x1, -R5 ;  /* 0x000000011313e824 */ /* 0x000fe200078e0a05 */
[C---:B------:R-:W-:Y:S01]  /*14f0*/  ISETP.GT.U32.AND P6, PT, R5.reuse, R23, PT ;  /* 0x000000170500720c */ /* 0x040fe20003fc4070 */
[----:B------:R-:W-:Y:S01]  /*1500*/  @!P4 IMAD.MOV R17, RZ, RZ, -R17 ;  /* 0x000000ffff11c224 */ /* 0x000fe200078e0a11 */
[C---:B------:R-:W-:Y:S01]  /*1510*/  ISETP.GT.U32.AND P4, PT, R5.reuse, R22, PT ;  /* 0x000000160500720c */ /* 0x040fe20003f84070 */
[----:B------:R-:W-:Y:S01]  /*1520*/  IMAD R24, R5, R24, R25 ;  /* 0x0000001805187224 */ /* 0x000fe200078e0219 */
[----:B------:R-:W-:Y:S01]  /*1530*/  ISETP.GE.AND P0, PT, R33, RZ, PT ;  /* 0x000000ff2100720c */ /* 0x000fe20003f06270 */
[----:B------:R-:W-:Y:S01]  /*1540*/  @!P3 IMAD.MOV R19, RZ, RZ, -R19 ;  /* 0x000000ffff13b224 */ /* 0x000fe200078e0a13 */
[----:B------:R-:W-:Y:S01]  /*1550*/  ISETP.GE.AND P3, PT, R34, RZ, PT ;  /* 0x000000ff2200720c */ /* 0x000fe20003f66270 */
[----:B------:R-:W-:Y:S01]  /*1560*/  @!P1 IMAD.MOV R16, RZ, RZ, -R16 ;  /* 0x000000ffff109224 */ /* 0x000fe200078e0a10 */
[C---:B------:R-:W-:Y:S01]  /*1570*/  ISETP.GT.U32.AND P1, PT, R5.reuse, R21, PT ;  /* 0x000000150500720c */ /* 0x040fe20003f24070 */
[----:B------:R-:W-:Y:S01]  /*1580*/  @!P5 IMAD.IADD R20, R20, 0x1, -R5 ;  /* 0x000000011414d824 */ /* 0x000fe200078e0a05 */
[----:B------:R-:W-:Y:S01]  /*1590*/  ISETP.GT.U32.AND P5, PT, R5, R24, PT ;  /* 0x000000180500720c */ /* 0x000fe20003fa4070 */
[----:B------:R-:W-:Y:S01]  /*15a0*/  IMAD.HI.U32 R25, R10, R26, RZ ;  /* 0x0000001a0a197227 */ /* 0x000fe200078e00ff */
[----:B------:R-:W-:-:S02]  /*15b0*/  ISETP.GE.AND P2, PT, R32, RZ, PT ;  /* 0x000000ff2000720c */ /* 0x000fc40003f46270 */
[----:B------:R-:W-:Y:S01]  /*15c0*/  IABS R34, R29 ;  /* 0x0000001d00227213 */ /* 0x000fe20000000000 */
[----:B------:R-:W-:Y:S02]  /*15d0*/  IMAD.MOV R25, RZ, RZ, -R25 ;  /* 0x000000ffff197224 */ /* 0x000fe400078e0a19 */
[--C-:B------:R-:W-:Y:S01]  /*15e0*/  @!P4 IMAD.IADD R22, R22, 0x1, -R5.reuse ;  /* 0x000000011616c824 */ /* 0x100fe200078e0a05 */
[----:B------:R-:W-:Y:S01]  /*15f0*/  ISETP.GE.AND P4, PT, R27, RZ, PT ;  /* 0x000000ff1b00720c */ /* 0x000fe20003f86270 */
[----:B------:R-:W-:Y:S01]  /*1600*/  IMAD R25, R5, R25, R26 ;  /* 0x0000001905197224 */ /* 0x000fe200078e021a */
[C---:B------:R-:W-:Y:S01]  /*1610*/  LOP3.LUT R26, R6.reuse, 0xb4, RZ, 0xfc, !PT ;  /* 0x000000b4061a7812 */ /* 0x040fe200078efcff */
[----:B------:R-:W-:Y:S01]  /*1620*/  @!P3 IMAD.MOV R22, RZ, RZ, -R22 ;  /* 0x000000ffff16b224 */ /* 0x000fe200078e0a16 */
[----:B------:R-:W-:Y:S01]  /*1630*/  LOP3.LUT R27, R6, 0xb0, RZ, 0xfc, !PT ;  /* 0x000000b0061b7812 */ /* 0x000fe200078efcff */
[--C-:B------:R-:W-:Y:S01]  /*1640*/  @!P1 IMAD.IADD R21, R21, 0x1, -R5.reuse ;  /* 0x0000000115159824 */ /* 0x100fe200078e0a05 */
[----:B------:R-:W-:Y:S01]  /*1650*/  ISETP.GT.U32.AND P3, PT, R5, R25, PT ;  /* 0x000000190500720c */ /* 0x000fe20003f64070 */
[--C-:B------:R-:W-:Y:S01]  /*1660*/  @!P5 IMAD.IADD R24, R24, 0x1, -R5.reuse ;  /* 0x000000011818d824 */ /* 0x100fe200078e0a05 */
[----:B------:R-:W-:Y:S01]  /*1670*/  IABS R30, R26 ;  /* 0x0000001a001e7213 */ /* 0x000fe20000000000 */
[----:B------:R-:W-:Y:S01]  /*1680*/  @!P6 IMAD.IADD R23, R23, 0x1, -R5 ;  /* 0x000000011717e824 */ /* 0x000fe200078e0a05 */
[----:B------:R-:W-:Y:S01]  /*1690*/  ISETP.GE.AND P5, PT, R26, RZ, PT ;  /* 0x000000ff1a00720c */ /* 0x000fe20003fa6270 */
[----:B------:R-:W-:Y:S01]  /*16a0*/  @!P0 IMAD.MOV R21, RZ, RZ, -R21 ;  /* 0x000000ffff158224 */ /* 0x000fe200078e0a15 */
[C---:B------:R-:W-:Y:S01]  /*16b0*/  ISETP.GT.U32.AND P0, PT, R5.reuse, R24, PT ;  /* 0x000000180500720c */ /* 0x040fe20003f04070 */
[----:B------:R-:W-:Y:S01]  /*16c0*/  IMAD.HI.U32 R26, R10, R30, RZ ;  /* 0x0000001e0a1a7227 */ /* 0x000fe200078e00ff */
[----:B------:R-:W-:-:S02]  /*16d0*/  ISETP.GT.U32.AND P6, PT, R5, R23, PT ;  /* 0x000000170500720c */ /* 0x000fc40003fc4070 */
[----:B------:R-:W-:Y:S01]  /*16e0*/  IABS R31, R27 ;  /* 0x0000001b001f7213 */ /* 0x000fe20000000000 */
[----:B------:R-:W-:Y:S01]  /*16f0*/  IMAD.MOV R26, RZ, RZ, -R26 ;  /* 0x000000ffff1a7224 */ /* 0x000fe200078e0a1a */
[----:B------:R-:W-:Y:S01]  /*1700*/  ISETP.GE.AND P1, PT, R35, RZ, PT ;  /* 0x000000ff2300720c */ /* 0x000fe20003f26270 */
[--C-:B------:R-:W-:Y:S01]  /*1710*/  @!P3 IMAD.IADD R25, R25, 0x1, -R5.reuse ;  /* 0x000000011919b824 */ /* 0x100fe200078e0a05 */
[----:B------:R-:W-:Y:S01]  /*1720*/  IABS R35, R40 ;  /* 0x0000002800237213 */ /* 0x000fe20000000000 */
[C---:B------:R-:W-:Y:S01]  /*1730*/  IMAD R26, R5.reuse, R26, R30 ;  /* 0x0000001a051a7224 */ /* 0x040fe200078e021e */
[----:B------:R-:W-:Y:S01]  /*1740*/  LOP3.LUT R30, R6, 0xa4, RZ, 0xfc, !PT ;  /* 0x000000a4061e7812 */ /* 0x000fe200078efcff */
[----:B------:R-:W-:Y:S01]  /*1750*/  @!P2 IMAD.MOV R20, RZ, RZ, -R20 ;  /* 0x000000ffff14a224 */ /* 0x000fe200078e0a14 */
[----:B------:R-:W-:Y:S01]  /*1760*/  ISETP.GT.U32.AND P3, PT, R5, R25, PT ;  /* 0x000000190500720c */ /* 0x000fe20003f64070 */
[--C-:B------:R-:W-:Y:S01]  /*1770*/  @!P0 IMAD.IADD R24, R24, 0x1, -R5.reuse ;  /* 0x0000000118188824 */ /* 0x100fe200078e0a05 */
[----:B------:R-:W-:Y:S01]  /*1780*/  ISETP.GE.AND P2, PT, R27, RZ, PT ;  /* 0x000000ff1b00720c */ /* 0x000fe20003f46270 */
[----:B------:R-:W-:Y:S01]  /*1790*/  @!P6 IMAD.IADD R23, R23, 0x1, -R5 ;  /* 0x000000011717e824 */ /* 0x000fe200078e0a05 */
[----:B------:R-:W-:Y:S01]  /*17a0*/  ISETP.GE.AND P6, PT, R28, RZ, PT ;  /* 0x000000ff1c00720c */ /* 0x000fe20003fc6270 */
[----:B------:R-:W-:Y:S01]  /*17b0*/  @!P4 IMAD.MOV R24, RZ, RZ, -R24 ;  /* 0x000000ffff18c224 */ /* 0x000fe200078e0a18 */
[----:B------:R-:W-:Y:S01]  /*17c0*/  ISETP.GT.U32.AND P4, PT, R5, R26, PT ;  /* 0x0000001a0500720c */ /* 0x000fe20003f84070 */
[----:B------:R-:W-:Y:S01]  /*17d0*/  IMAD.HI.U32 R27, R10, R31, RZ ;  /* 0x0000001f0a1b7227 */ /* 0x000fe200078e00ff */
[----:B------:R-:W-:-:S02]  /*17e0*/  LOP3.LUT R28, R6, 0xac, RZ, 0xfc, !PT ;  /* 0x000000ac061c7812 */ /* 0x000fc400078efcff */
[----:B------:R-:W-:Y:S01]  /*17f0*/  ISETP.GE.AND P0, PT, R29, RZ, PT ;  /* 0x000000ff1d00720c */ /* 0x000fe20003f06270 */
[----:B------:R-:W-:Y:S01]  /*1800*/  IMAD.MOV R32, RZ, RZ, -R27 ;  /* 0x000000ffff207224 */ /* 0x000fe200078e0a1b */
[----:B------:R-:W-:Y:S01]  /*1810*/  IABS R33, R28 ;  /* 0x0000001c00217213 */ /* 0x000fe20000000000 */
[----:B------:R-:W-:Y:S01]  /*1820*/  @!P3 IMAD.IADD R25, R25, 0x1, -R5 ;  /* 0x000000011919b824 */ /* 0x000fe200078e0a05 */
[----:B------:R-:W-:Y:S01]  /*1830*/  ISETP.GE.AND P3, PT, R30, RZ, PT ;  /* 0x000000ff1e00720c */ /* 0x000fe20003f66270 */
[C---:B------:R-:W-:Y:S01]  /*1840*/  IMAD R27, R5.reuse, R32, R31 ;  /* 0x00000020051b7224 */ /* 0x040fe200078e021f */
[----:B------:R-:W-:Y:S01]  /*1850*/  IABS R31, R30 ;  /* 0x0000001e001f7213 */ /* 0x000fe20000000000 */
[----:B------:R-:W-:Y:S02]  /*1860*/  @!P6 IMAD.MOV R25, RZ, RZ, -R25 ;  /* 0x000000ffff19e224 */ /* 0x000fe400078e0a19 */
[----:B------:R-:W-:Y:S01]  /*1870*/  @!P4 IMAD.IADD R26, R26, 0x1, -R5 ;  /* 0x000000011a1ac824 */ /* 0x000fe200078e0a05 */
[C---:B------:R-:W-:Y:S01]  /*1880*/  ISETP.GT.U32.AND P6, PT, R5.reuse, R27, PT ;  /* 0x0000001b0500720c */ /* 0x040fe20003fc4070 */
[----:B------:R-:W-:Y:S01]  /*1890*/  @!P1 IMAD.MOV R23, RZ, RZ, -R23 ;  /* 0x000000ffff179224 */ /* 0x000fe200078e0a17 */
[----:B------:R-:W-:Y:S01]  /*18a0*/  ISETP.GE.AND P1, PT, R28, RZ, PT ;  /* 0x000000ff1c00720c */ /* 0x000fe20003f26270 */
[----:B------:R-:W-:Y:S01]  /*18b0*/  IMAD.HI.U32 R28, R10, R33, RZ ;  /* 0x000000210a1c7227 */ /* 0x000fe200078e00ff */
[----:B------:R-:W-:-:S03]  /*18c0*/  ISETP.GT.U32.AND P4, PT, R5, R26, PT ;  /* 0x0000001a0500720c */ /* 0x000fc60003f84070 */
[----:B------:R-:W-:Y:S01]  /*18d0*/  IMAD.HI.U32 R29, R10, R34, RZ ;  /* 0x000000220a1d7227 */ /* 0x000fe200078e00ff */
[----:B------:R-:W-:-:S03]  /*18e0*/  IADD3 R28, -R28, RZ, RZ ;  /* 0x000000ff1c1c7210 */ /* 0x000fc60007ffe1ff */
[----:B------:R-:W-:Y:S02]  /*18f0*/  IMAD.MOV R29, RZ, RZ, -R29 ;  /* 0x000000ffff1d7224 */ /* 0x000fe400078e0a1d */
[----:B------:R-:W-:Y:S02]  /*1900*/  @!P6 IMAD.IADD R27, R27, 0x1, -R5 ;  /* 0x000000011b1be824 */ /* 0x000fe400078e0a05 */
[C---:B------:R-:W-:Y:S02]  /*1910*/  IMAD R28, R5.reuse, R28, R33 ;  /* 0x0000001c051c7224 */ /* 0x040fe400078e0221 */
[----:B------:R-:W-:Y:S01]  /*1920*/  @!P4 IMAD.IADD R26, R26, 0x1, -R5 ;  /* 0x000000011a1ac824 */ /* 0x000fe200078e0a05 */
[C---:B------:R-:W-:Y:S01]  /*1930*/  ISETP.GT.U32.AND P6, PT, R5.reuse, R27, PT ;  /* 0x0000001b0500720c */ /* 0x040fe20003fc4070 */
[----:B------:R-:W-:Y:S01]  /*1940*/  IMAD.HI.U32 R30, R10, R31, RZ ;  /* 0x0000001f0a1e7227 */ /* 0x000fe200078e00ff */
[----:B------:R-:W-:-:S03]  /*1950*/  ISETP.GT.U32.AND P4, PT, R5, R28, PT ;  /* 0x0000001c0500720c */ /* 0x000fc60003f84070 */
[C---:B------:R-:W-:Y:S02]  /*1960*/  IMAD R29, R5.reuse, R29, R34 ;  /* 0x0000001d051d7224 */ /* 0x040fe400078e0222 */
[----:B------:R-:W-:Y:S02]  /*1970*/  IMAD.MOV R30, RZ, RZ, -R30 ;  /* 0x000000ffff1e7224 */ /* 0x000fe400078e0a1e */
[----:B------:R-:W-:Y:S02]  /*1980*/  @!P5 IMAD.MOV R26, RZ, RZ, -R26 ;  /* 0x000000ffff1ad224 */ /* 0x000fe400078e0a1a */
[----:B------:R-:W-:Y:S02]  /*1990*/  IMAD R30, R5, R30, R31 ;  /* 0x0000001e051e7224 */ /* 0x000fe400078e021f */
[--C-:B------:R-:W-:Y:S01]  /*19a0*/  @!P6 IMAD.IADD R27, R27, 0x1, -R5.reuse ;  /* 0x000000011b1be824 */ /* 0x100fe200078e0a05 */
[C---:B------:R-:W-:Y:S01]  /*19b0*/  ISETP.GT.U32.AND P6, PT, R5.reuse, R29, PT ;  /* 0x0000001d0500720c */ /* 0x040fe20003fc4070 */
[----:B------:R-:W-:Y:S01]  /*19c0*/  @!P4 IMAD.IADD R28, R28, 0x1, -R5 ;  /* 0x000000011c1cc824 */ /* 0x000fe200078e0a05 */
[----:B------:R-:W-:Y:S01]  /*19d0*/  ISETP.GT.U32.AND P5, PT, R5, R30, PT ;  /* 0x0000001e0500720c */ /* 0x000fe20003fa4070 */
[----:B------:R-:W-:Y:S01]  /*19e0*/  IMAD.HI.U32 R31, R10, R35, RZ ;  /* 0x000000230a1f7227 */ /* 0x000fe200078e00ff */
[----:B------:R-:W-:-:S02]  /*19f0*/  @!P2 IADD3 R27, -R27, RZ, RZ ;  /* 0x000000ff1b1ba210 */ /* 0x000fc40007ffe1ff */
[----:B------:R-:W-:Y:S01]  /*1a00*/  ISETP.GT.U32.AND P4, PT, R5, R28, PT ;  /* 0x0000001c0500720c */ /* 0x000fe20003f84070 */
[----:B------:R-:W-:-:S04]  /*1a10*/  IMAD.HI.U32 R32, R10, R37, RZ ;  /* 0x000000250a207227 */ /* 0x000fc800078e00ff */
[----:B------:R-:W-:Y:S02]  /*1a20*/  IMAD.MOV R36, RZ, RZ, -R31 ;  /* 0x000000ffff247224 */ /* 0x000fe400078e0a1f */
[----:B------:R-:W-:-:S04]  /*1a30*/  IMAD.HI.U32 R33, R10, R38, RZ ;  /* 0x000000260a217227 */ /* 0x000fc800078e00ff */
[----:B------:R-:W-:Y:S02]  /*1a40*/  IMAD.MOV R32, RZ, RZ, -R32 ;  /* 0x000000ffff207224 */ /* 0x000fe400078e0a20 */
[----:B------:R-:W-:Y:S02]  /*1a50*/  IMAD R31, R5, R36, R35 ;  /* 0x00000024051f7224 */ /* 0x000fe400078e0223 */
[----:B------:R-:W-:Y:S02]  /*1a60*/  @!P6 IMAD.IADD R29, R29, 0x1, -R5 ;  /* 0x000000011d1de824 */ /* 0x000fe400078e0a05 */
[----:B------:R-:W-:Y:S01]  /*1a70*/  IMAD.MOV R33, RZ, RZ, -R33 ;  /* 0x000000ffff217224 */ /* 0x000fe200078e0a21 */
[C---:B------:R-:W-:Y:S01]  /*1a80*/  ISETP.GT.U32.AND P2, PT, R5.reuse, R31, PT ;  /* 0x0000001f0500720c */ /* 0x040fe20003f44070 */
[C---:B------:R-:W-:Y:S01]  /*1a90*/  IMAD R32, R5.reuse, R32, R37 ;  /* 0x0000002005207224 */ /* 0x040fe200078e0225 */
[----:B------:R-:W-:Y:S01]  /*1aa0*/  IABS R37, R45 ;  /* 0x0000002d00257213 */ /* 0x000fe20000000000 */
[----:B------:R-:W-:Y:S01]  /*1ab0*/  @!P5 IMAD.IADD R30, R30, 0x1, -R5 ;  /* 0x000000011e1ed824 */ /* 0x000fe200078e0a05 */
[C---:B------:R-:W-:Y:S01]  /*1ac0*/  ISETP.GT.U32.AND P5, PT, R5.reuse, R29, PT ;  /* 0x0000001d0500720c */ /* 0x040fe20003fa4070 */
[----:B------:R-:W-:-:S02]  /*1ad0*/  IMAD R33, R5, R33, R38 ;  /* 0x0000002105217224 */ /* 0x000fc400078e0226 */
[----:B------:R-:W-:Y:S01]  /*1ae0*/  @!P4 IMAD.IADD R28, R28, 0x1, -R5 ;  /* 0x000000011c1cc824 */ /* 0x000fe200078e0a05 */
[C---:B------:R-:W-:Y:S01]  /*1af0*/  ISETP.GT.U32.AND P4, PT, R5.reuse, R32, PT ;  /* 0x000000200500720c */ /* 0x040fe20003f84070 */
[----:B------:R-:W-:Y:S01]  /*1b00*/  IMAD.HI.U32 R34, R10, R39, RZ ;  /* 0x000000270a227227 */ /* 0x000fe200078e00ff */
[----:B------:R-:W-:-:S03]  /*1b10*/  ISETP.GT.U32.AND P6, PT, R5, R33, PT ;  /* 0x000000210500720c */ /* 0x000fc60003fc4070 */
[----:B------:R-:W-:Y:S02]  /*1b20*/  IMAD.MOV R34, RZ, RZ, -R34 ;  /* 0x000000ffff227224 */ /* 0x000fe400078e0a22 */
[----:B------:R-:W-:-:S04]  /*1b30*/  IMAD.HI.U32 R35, R10, R37, RZ ;  /* 0x000000250a237227 */ /* 0x000fc800078e00ff */
[----:B------:R-:W-:Y:S01]  /*1b40*/  IMAD R34, R5, R34, R39 ;  /* 0x0000002205227224 */ /* 0x000fe200078e0227 */
[----:B------:R-:W-:Y:S01]  /*1b50*/  IABS R39, R46 ;  /* 0x0000002e00277213 */ /* 0x000fe20000000000 */
[--C-:B------:R-:W-:Y:S01]  /*1b60*/  @!P2 IMAD.IADD R31, R31, 0x1, -R5.reuse ;  /* 0x000000011f1fa824 */ /* 0x100fe200078e0a05 */
[----:B------:R-:W-:Y:S01]  /*1b70*/  ISETP.GT.U32.AND P2, PT, R5, R30, PT ;  /* 0x0000001e0500720c */ /* 0x000fe20003f44070 */
[--C-:B------:R-:W-:Y:S01]  /*1b80*/  @!P5 IMAD.IADD R29, R29, 0x1, -R5.reuse ;  /* 0x000000011d1dd824 */ /* 0x100fe200078e0a05 */
[C---:B------:R-:W-:Y:S01]  /*1b90*/  ISETP.GT.U32.AND P5, PT, R5.reuse, R34, PT ;  /* 0x000000220500720c */ /* 0x040fe20003fa4070 */
[----:B------:R-:W-:Y:S01]  /*1ba0*/  @!P4 IMAD.IADD R32, R32, 0x1, -R5 ;  /* 0x000000012020c824 */ /* 0x000fe200078e0a05 */
[----:B------:R-:W-:Y:S01]  /*1bb0*/  ISETP.GT.U32.AND P4, PT, R5, R31, PT ;  /* 0x0000001f0500720c */ /* 0x000fe20003f84070 */
[----:B------:R-:W-:Y:S02]  /*1bc0*/  IMAD.MOV R38, RZ, RZ, -R35 ;  /* 0x000000ffff267224 */ /* 0x000fe400078e0a23 */
[----:B------:R-:W-:-:S04]  /*1bd0*/  IMAD.HI.U32 R36, R10, R39, RZ ;  /* 0x000000270a247227 */ /* 0x000fc800078e00ff */
[----:B------:R-:W-:Y:S01]  /*1be0*/  @!P6 IMAD.IADD R33, R33, 0x1, -R5 ;  /* 0x000000012121e824 */ /* 0x000fe200078e0a05 */
[C---:B------:R-:W-:Y:S01]  /*1bf0*/  ISETP.GT.U32.AND P6, PT, R5.reuse, R32, PT ;  /* 0x000000200500720c */ /* 0x040fe20003fc4070 */
[C---:B------:R-:W-:Y:S01]  /*1c00*/  IMAD R35, R5.reuse, R38, R37 ;  /* 0x0000002605237224 */ /* 0x040fe200078e0225 */
[----:B------:R-:W-:Y:S01]  /*1c10*/  IABS R37, R47 ;  /* 0x0000002f00257213 */ /* 0x000fe20000000000 */
[----:B------:R-:W-:Y:S02]  /*1c20*/  IMAD.MOV R36, RZ, RZ, -R36 ;  /* 0x000000ffff247224 */ /* 0x000fe400078e0a24 */
[----:B------:R-:W-:Y:S01]  /*1c30*/  @!P1 IMAD.MOV R28, RZ, RZ, -R28 ;  /* 0x000000ffff1c9224 */ /* 0x000fe200078e0a1c */
[C---:B------:R-:W-:Y:S01]  /*1c40*/  ISETP.GT.U32.AND P1, PT, R5.reuse, R33, PT ;  /* 0x000000210500720c */ /* 0x040fe20003f24070 */
[----:B------:R-:W-:Y:S02]  /*1c50*/  IMAD R36, R5, R36, R39 ;  /* 0x0000002405247224 */ /* 0x000fe400078e0227 */
[----:B------:R-:W-:-:S02]  /*1c60*/  IMAD.MOV.U32 R39, RZ, RZ, R37 ;  /* 0x000000ffff277224 */ /* 0x000fc400078e0025 */
[--C-:B------:R-:W-:Y:S01]  /*1c70*/  @!P5 IMAD.IADD R34, R34, 0x1, -R5.reuse ;  /* 0x000000012222d824 */ /* 0x100fe200078e0a05 */
[----:B------:R-:W-:Y:S01]  /*1c80*/  ISETP.GE.AND P5, PT, R43, RZ, PT ;  /* 0x000000ff2b00720c */ /* 0x000fe20003fa6270 */
[----:B------:R-:W-:Y:S01]  /*1c90*/  @!P4 IMAD.IADD R31, R31, 0x1, -R5 ;  /* 0x000000011f1fc824 */ /* 0x000fe200078e0a05 */
[----:B------:R-:W-:Y:S01]  /*1ca0*/  ISETP.GE.AND P4, PT, R40, RZ, PT ;  /* 0x000000ff2800720c */ /* 0x000fe20003f86270 */
[----:B------:R-:W-:-:S04]  /*1cb0*/  IMAD.HI.U32 R37, R10, R39, RZ ;  /* 0x000000270a257227 */ /* 0x000fc800078e00ff */
[----:B------:R-:W-:Y:S01]  /*1cc0*/  IMAD.HI.U32 R38, R10, R41, RZ ;  /* 0x000000290a267227 */ /* 0x000fe200078e00ff */
[----:B------:R-:W-:-:S03]  /*1cd0*/  IADD3 R40, -R37, RZ, RZ ;  /* 0x000000ff25287210 */ /* 0x000fc60007ffe1ff */
[--C-:B------:R-:W-:Y:S01]  /*1ce0*/  @!P2 IMAD.IADD R30, R30, 0x1, -R5.reuse ;  /* 0x000000011e1ea824 */ /* 0x100fe200078e0a05 */
[C---:B------:R-:W-:Y:S01]  /*1cf0*/  ISETP.GT.U32.AND P2, PT, R5.reuse, R35, PT ;  /* 0x000000230500720c */ /* 0x040fe20003f44070 */
[--C-:B------:R-:W-:Y:S01]  /*1d00*/  @!P6 IMAD.IADD R32, R32, 0x1, -R5.reuse ;  /* 0x000000012020e824 */ /* 0x100fe200078e0a05 */
[----:B------:R-:W-:Y:S01]  /*1d10*/  ISETP.GT.U32.AND P6, PT, R5, R36, PT ;  /* 0x000000240500720c */ /* 0x000fe20003fc4070 */
[----:B------:R-:W-:Y:S02]  /*1d20*/  IMAD.MOV R38, RZ, RZ, -R38 ;  /* 0x000000ffff267224 */ /* 0x000fe400078e0a26 */
[----:B------:R-:W-:Y:S01]  /*1d30*/  @!P1 IMAD.IADD R33, R33, 0x1, -R5 ;  /* 0x0000000121219824 */ /* 0x000fe200078e0a05 */
[----:B------:R-:W-:Y:S01]  /*1d40*/  ISETP.GE.AND P1, PT, R42, RZ, PT ;  /* 0x000000ff2a00720c */ /* 0x000fe20003f26270 */
[C---:B------:R-:W-:Y:S01]  /*1d50*/  IMAD R38, R5.reuse, R38, R41 ;  /* 0x0000002605267224 */ /* 0x040fe200078e0229 */
[C---:B------:R-:W-:Y:S01]  /*1d60*/  LOP3.LUT R41, R6.reuse, 0x7c, RZ, 0xfc, !PT ;  /* 0x0000007c06297812 */ /* 0x040fe200078efcff */
[C---:B------:R-:W-:Y:S01]  /*1d70*/  IMAD R37, R5.reuse, R40, R39 ;  /* 0x0000002805257224 */ /* 0x040fe200078e0227 */
[----:B------:R-:W-:Y:S01]  /*1d80*/  LOP3.LUT R39, R6, 0x80, RZ, 0xfc, !PT ;  /* 0x0000008006277812 */ /* 0x000fe200078efcff */
[----:B------:R-:W-:Y:S01]  /*1d90*/  @!P0 IMAD.MOV R29, RZ, RZ, -R29 ;  /* 0x000000ffff1d8224 */ /* 0x000fe200078e0a1d */
[C---:B------:R-:W-:Y:S01]  /*1da0*/  ISETP.GT.U32.AND P0, PT, R5.reuse, R34, PT ;  /* 0x000000220500720c */ /* 0x040fe20003f04070 */
[----:B------:R-:W-:Y:S01]  /*1db0*/  @!P5 IMAD.MOV R33, RZ, RZ, -R33 ;  /* 0x000000ffff21d224 */ /* 0x000fe200078e0a21 */
[C---:B------:R-:W-:Y:S01]  /*1dc0*/  ISETP.GT.U32.AND P5, PT, R5.reuse, R38, PT ;  /* 0x000000260500720c */ /* 0x040fe20003fa4070 */
[----:B------:R-:W-:Y:S01]  /*1dd0*/  @!P4 IMAD.MOV R31, RZ, RZ, -R31 ;  /* 0x000000ffff1fc224 */ /* 0x000fe200078e0a1f */
[----:B------:R-:W-:Y:S01]  /*1de0*/  ISETP.GT.U32.AND P4, PT, R5, R37, PT ;  /* 0x000000250500720c */ /* 0x000fe20003f84070 */
[--C-:B------:R-:W-:Y:S01]  /*1df0*/  @!P2 IMAD.IADD R35, R35, 0x1, -R5.reuse ;  /* 0x000000012323a824 */ /* 0x100fe200078e0a05 */
[----:B------:R-:W-:Y:S01]  /*1e00*/  ISETP.GE.AND P2, PT, R44, RZ, PT ;  /* 0x000000ff2c00720c */ /* 0x000fe20003f46270 */
[--C-:B------:R-:W-:Y:S01]  /*1e10*/  @!P6 IMAD.IADD R36, R36, 0x1, -R5.reuse ;  /* 0x000000012424e824 */ /* 0x100fe200078e0a05 */
[----:B------:R-:W-:Y:S01]  /*1e20*/  IABS R40, R39 ;  /* 0x0000002700287213 */ /* 0x000fe20000000000 */
[----:B------:R-:W-:Y:S01]  /*1e30*/  @!P3 IMAD.MOV R30, RZ, RZ, -R30 ;  /* 0x000000ffff1eb224 */ /* 0x000fe200078e0a1e */
[C---:B------:R-:W-:Y:S01]  /*1e40*/  ISETP.GT.U32.AND P3, PT, R5.reuse, R35, PT ;  /* 0x000000230500720c */ /* 0x040fe20003f64070 */
[----:B------:R-:W-:Y:S01]  /*1e50*/  @!P1 IMAD.MOV R32, RZ, RZ, -R32 ;  /* 0x000000ffff209224 */ /* 0x000fe200078e0a20 */
[----:B------:R-:W-:Y:S01]  /*1e60*/  ISETP.GT.U32.AND P6, PT, R5, R36, PT ;  /* 0x000000240500720c */ /* 0x000fe20003fc4070 */
[--C-:B------:R-:W-:Y:S01]  /*1e70*/  @!P0 IMAD.IADD R34, R34, 0x1, -R5.reuse ;  /* 0x0000000122228824 */ /* 0x100fe200078e0a05 */
[----:B------:R-:W-:Y:S01]  /*1e80*/  IABS R42, R41 ;  /* 0x00000029002a7213 */ /* 0x000fe20000000000 */
[--C-:B------:R-:W-:Y:S01]  /*1e90*/  @!P5 IMAD.IADD R38, R38, 0x1, -R5.reuse ;  /* 0x000000012626d824 */ /* 0x100fe200078e0a05 */
[----:B------:R-:W-:Y:S01]  /*1ea0*/  ISETP.GE.AND P1, PT, R45, RZ, PT ;  /* 0x000000ff2d00720c */ /* 0x000fe20003f26270 */
[----:B------:R-:W-:Y:S01]  /*1eb0*/  @!P4 IMAD.IADD R37, R37, 0x1, -R5 ;  /* 0x000000012525c824 */ /* 0x000fe200078e0a05 */
[----:B------:R-:W-:Y:S01]  /*1ec0*/  ISETP.GE.AND P4, PT, R39, RZ, PT ;  /* 0x000000ff2700720c */ /* 0x000fe20003f86270 */
[----:B------:R-:W-:Y:S01]  /*1ed0*/  IMAD.HI.U32 R39, R10, R40, RZ ;  /* 0x000000280a277227 */ /* 0x000fe200078e00ff */
[----:B------:R-:W-:-:S02]  /*1ee0*/  ISETP.GE.AND P0, PT, R46, RZ, PT ;  /* 0x000000ff2e00720c */ /* 0x000fc40003f06270 */
[C---:B------:R-:W-:Y:S01]  /*1ef0*/  ISETP.GT.U32.AND P5, PT, R5.reuse, R37, PT ;  /* 0x000000250500720c */ /* 0x040fe20003fa4070 */
[----:B------:R-:W-:Y:S01]  /*1f00*/  @!P2 IMAD.MOV R34, RZ, RZ, -R34 ;  /* 0x000000ffff22a224 */ /* 0x000fe200078e0a22 */
[----:B------:R-:W-:Y:S01]  /*1f10*/  ISETP.GT.U32.AND P2, PT, R5, R38, PT ;  /* 0x000000260500720c */ /* 0x000fe20003f44070 */
[--C-:B------:R-:W-:Y:S01]  /*1f20*/  @!P6 IMAD.IADD R36, R36, 0x1, -R5.reuse ;  /* 0x000000012424e824 */ /* 0x100fe200078e0a05 */
[----:B------:R-:W-:Y:S01]  /*1f30*/  IADD3 R39, -R39, RZ, RZ ;  /* 0x000000ff27277210 */ /* 0x000fe20007ffe1ff */
[----:B------:R-:W-:Y:S01]  /*1f40*/  @!P3 IMAD.IADD R35, R35, 0x1, -R5 ;  /* 0x000000012323b824 */ /* 0x000fe200078e0a05 */
[----:B------:R-:W-:Y:S02]  /*1f50*/  ISETP.GE.AND P6, PT, R48, RZ, PT ;  /* 0x000000ff3000720c */ /* 0x000fe40003fc6270 */
[----:B------:R-:W-:Y:S01]  /*1f60*/  LOP3.LUT R48, R6, 0x78, RZ, 0xfc, !PT ;  /* 0x0000007806307812 */ /* 0x000fe200078efcff */
[----:B------:R-:W-:Y:S01]  /*1f70*/  IMAD R39, R5, R39, R40 ;  /* 0x0000002705277224 */ /* 0x000fe200078e0228 */
[----:B------:R-:W-:Y:S01]  /*1f80*/  IABS R45, R49 ;  /* 0x00000031002d7213 */ /* 0x000fe20000000000 */
[----:B------:R-:W-:Y:S01]  /*1f90*/  IMAD.HI.U32 R40, R10, R42, RZ ;  /* 0x0000002a0a287227 */ /* 0x000fe200078e00ff */
[----:B------:R-:W-:-:S02]  /*1fa0*/  IABS R44, R48 ;  /* 0x00000030002c7213 */ /* 0x000fc40000000000 */
[----:B------:R-:W-:Y:S01]  /*1fb0*/  ISETP.GE.AND P3, PT, R47, RZ, PT ;  /* 0x000000ff2f00720c */ /* 0x000fe20003f66270 */
[----:B------:R-:W-:Y:S01]  /*1fc0*/  @!P2 IMAD.IADD R38, R38, 0x1, -R5 ;  /* 0x000000012626a824 */ /* 0x000fe200078e0a05 */
[----:B------:R-:W-:Y:S01]  /*1fd0*/  ISETP.GE.AND P2, PT, R41, RZ, PT ;  /* 0x000000ff2900720c */ /* 0x000fe20003f46270 */
[----:B------:R-:W-:Y:S01]  /*1fe0*/  IMAD.MOV R40, RZ, RZ, -R40 ;  /* 0x000000ffff287224 */ /* 0x000fe200078e0a28 */
[----:B------:R-:W-:Y:S01]  /*1ff0*/  IABS R46, R50 ;  /* 0x00000032002e7213 */ /* 0x000fe20000000000 */
[----:B------:R-:W-:Y:S01]  /*2000*/  IMAD.HI.U32 R41, R10, R44, RZ ;  /* 0x0000002c0a297227 */ /* 0x000fe200078e00ff */
[----:B------:R-:W-:-:S03]  /*2010*/  IABS R47, R55 ;  /* 0x00000037002f7213 */ /* 0x000fc60000000000 */
[----:B------:R-:W-:Y:S01]  /*2020*/  @!P5 IMAD.IADD R37, R37, 0x1, -R5 ;  /* 0x000000012525d824 */ /* 0x000fe200078e0a05 */
[C---:B------:R-:W-:Y:S01]  /*2030*/  ISETP.GT.U32.AND P5, PT, R5.reuse, R39, PT ;  /* 0x000000270500720c */ /* 0x040fe20003fa4070 */
[----:B------:R-:W-:Y:S02]  /*2040*/  IMAD R40, R5, R40, R42 ;  /* 0x0000002805287224 */ /* 0x000fe400078e022a */
[----:B------:R-:W-:-:S04]  /*2050*/  IMAD.HI.U32 R42, R10, R45, RZ ;  /* 0x0000002d0a2a7227 */ /* 0x000fc800078e00ff */
[----:B------:R-:W-:Y:S02]  /*2060*/  IMAD.MOV R41, RZ, RZ, -R41 ;  /* 0x000000ffff297224 */ /* 0x000fe400078e0a29 */
[----:B------:R-:W-:Y:S02]  /*2070*/  IMAD.MOV R42, RZ, RZ, -R42 ;  /* 0x000000ffff2a7224 */ /* 0x000fe400078e0a2a */
[C---:B------:R-:W-:Y:S01]  /*2080*/  IMAD R41, R5.reuse, R41, R44 ;  /* 0x0000002905297224 */ /* 0x040fe200078e022c */
[----:B------:R-:W-:Y:S01]  /*2090*/  IABS R44, R54 ;  /* 0x00000036002c7213 */ /* 0x000fe20000000000 */
[C---:B------:R-:W-:Y:S02]  /*20a0*/  IMAD R42, R5.reuse, R42, R45 ;  /* 0x0000002a052a7224 */ /* 0x040fe400078e022d */
[----:B------:R-:W-:Y:S01]  /*20b0*/  @!P0 IMAD.MOV R36, RZ, RZ, -R36 ;  /* 0x000000ffff248224 */ /* 0x000fe200078e0a24 */
[----:B------:R-:W-:Y:S01]  /*20c0*/  ISETP.GT.U32.AND P0, PT, R5, R41, PT ;  /* 0x000000290500720c */ /* 0x000fe20003f04070 */
[----:B------:R-:W-:Y:S01]  /*20d0*/  @!P5 IMAD.IADD R39, R39, 0x1, -R5 ;  /* 0x000000012727d824 */ /* 0x000fe200078e0a05 */
[C---:B------:R-:W-:Y:S01]  /*20e0*/  ISETP.GT.U32.AND P5, PT, R5.reuse, R40, PT ;  /* 0x000000280500720c */ /* 0x040fe20003fa4070 */
[----:B------:R-:W-:Y:S01]  /*20f0*/  @!P3 IMAD.MOV R37, RZ, RZ, -R37 ;  /* 0x000000ffff25b224 */ /* 0x000fe200078e0a25 */
[----:B------:R-:W-:Y:S01]  /*2100*/  ISETP.GT.U32.AND P3, PT, R5, R42, PT ;  /* 0x0000002a0500720c */ /* 0x000fe20003f64070 */
[----:B------:R-:W-:-:S04]  /*2110*/  IMAD.HI.U32 R43, R10, R46, RZ ;  /* 0x0000002e0a2b7227 */ /* 0x000fc800078e00ff */
[----:B------:R-:W-:Y:S02]  /*2120*/  IMAD.MOV R43, RZ, RZ, -R43 ;  /* 0x000000ffff2b7224 */ /* 0x000fe400078e0a2b */
[----:B------:R-:W-:-:S04]  /*2130*/  IMAD.HI.U32 R45, R10, R47, RZ ;  /* 0x0000002f0a2d7227 */ /* 0x000fc800078e00ff */
[--C-:B------:R-:W-:Y:S01]  /*2140*/  @!P0 IMAD.IADD R41, R41, 0x1, -R5.reuse ;  /* 0x0000000129298824 */ /* 0x100fe200078e0a05 */
[----:B------:R-:W-:Y:S01]  /*2150*/  ISETP.GE.AND P0, PT, R50, RZ, PT ;  /* 0x000000ff3200720c */ /* 0x000fe20003f06270 */
[C---:B------:R-:W-:Y:S02]  /*2160*/  IMAD R43, R5.reuse, R43, R46 ;  /* 0x0000002b052b7224 */ /* 0x040fe400078e022e */
[----:B------:R-:W-:Y:S02]  /*2170*/  IMAD.MOV.U32 R46, RZ, RZ, R44 ;  /* 0x000000ffff2e7224 */ /* 0x000fe400078e002c */
[--C-:B------:R-:W-:Y:S01]  /*2180*/  @!P5 IMAD.IADD R40, R40, 0x1, -R5.reuse ;  /* 0x000000012828d824 */ /* 0x100fe200078e0a05 */
[C---:B------:R-:W-:Y:S01]  /*2190*/  ISETP.GT.U32.AND P5, PT, R5.reuse, R39, PT ;  /* 0x000000270500720c */ /* 0x040fe20003fa4070 */
[----:B------:R-:W-:Y:S01]  /*21a0*/  @!P3 IMAD.IADD R42, R42, 0x1, -R5 ;  /* 0x000000012a2ab824 */ /* 0x000fe200078e0a05 */
[----:B------:R-:W-:Y:S01]  /*21b0*/  ISETP.GT.U32.AND P3, PT, R5, R41, PT ;  /* 0x000000290500720c */ /* 0x000fe20003f64070 */
[----:B------:R-:W-:-:S04]  /*21c0*/  IMAD.HI.U32 R44, R10, R46, RZ ;  /* 0x0000002e0a2c7227 */ /* 0x000fc800078e00ff */
[----:B------:R-:W-:Y:S02]  /*21d0*/  IMAD.MOV R44, RZ, RZ, -R44 ;  /* 0x000000ffff2c7224 */ /* 0x000fe400078e0a2c */
[----:B------:R-:W-:Y:S01]  /*21e0*/  @!P1 IMAD.MOV R35, RZ, RZ, -R35 ;  /* 0x000000ffff239224 */ /* 0x000fe200078e0a23 */
[C---:B------:R-:W-:Y:S01]  /*21f0*/  ISETP.GT.U32.AND P1, PT, R5.reuse, R40, PT ;  /* 0x000000280500720c */ /* 0x040fe20003f24070 */
[----:B------:R-:W-:Y:S02]  /*2200*/  IMAD R44, R5, R44, R46 ;  /* 0x0000002c052c7224 */ /* 0x000fe400078e022e */
[--C-:B------:R-:W-:Y:S01]  /*2210*/  @!P5 IMAD.IADD R39, R39, 0x1, -R5.reuse ;  /* 0x000000012727d824 */ /* 0x100fe200078e0a05 */
[----:B------:R-:W-:Y:S01]  /*2220*/  ISETP.GT.U32.AND P5, PT, R5, R43, PT ;  /* 0x0000002b0500720c */ /* 0x000fe20003fa4070 */
[----:B------:R-:W-:Y:S01]  /*2230*/  @!P3 IMAD.IADD R41, R41, 0x1, -R5 ;  /* 0x000000012929b824 */ /* 0x000fe200078e0a05 */
[----:B------:R-:W-:Y:S01]  /*2240*/  ISETP.GT.U32.AND P3, PT, R5, R44, PT ;  /* 0x0000002c0500720c */ /* 0x000fe20003f64070 */
[----:B------:R-:W-:-:S02]  /*2250*/  IMAD.MOV R46, RZ, RZ, -R45 ;  /* 0x000000ffff2e7224 */ /* 0x000fc400078e0a2d */
[----:B------:R-:W-:Y:S02]  /*2260*/  @!P4 IMAD.MOV R39, RZ, RZ, -R39 ;  /* 0x000000ffff27c224 */ /* 0x000fe400078e0a27 */
[----:B------:R-:W-:Y:S01]  /*2270*/  IMAD R45, R5, R46, R47 ;  /* 0x0000002e052d7224 */ /* 0x000fe200078e022f */
[----:B------:R-:W-:Y:S01]  /*2280*/  IABS R47, R56 ;  /* 0x00000038002f7213 */ /* 0x000fe20000000000 */
[----:B------:R-:W-:Y:S01]  /*2290*/  @!P6 IMAD.MOV R38, RZ, RZ, -R38 ;  /* 0x000000ffff26e224 */ /* 0x000fe200078e0a26 */
[----:B------:R-:W-:Y:S02]  /*22a0*/  @!P1 IADD3 R40, R40, -R5, RZ ;  /* 0x8000000528289210 */ /* 0x000fe40007ffe0ff */
[----:B------:R-:W-:Y:S01]  /*22b0*/  ISETP.GE.AND P1, PT, R49, RZ, PT ;  /* 0x000000ff3100720c */ /* 0x000fe20003f26270 */
[----:B------:R-:W-:Y:S01]  /*22c0*/  IMAD.HI.U32 R46, R10, R47, RZ ;  /* 0x0000002f0a2e7227 */ /* 0x000fe200078e00ff */
[----:B------:R-:W-:Y:S02]  /*22d0*/  IABS R49, R57 ;  /* 0x0000003900317213 */ /* 0x000fe40000000000 */
[----:B------:R-:W-:Y:S01]  /*22e0*/  ISETP.GE.AND P6, PT, R48, RZ, PT ;  /* 0x000000ff3000720c */ /* 0x000fe20003fc6270 */
[--C-:B------:R-:W-:Y:S01]  /*22f0*/  @!P5 IMAD.IADD R43, R43, 0x1, -R5.reuse ;  /* 0x000000012b2bd824 */ /* 0x100fe200078e0a05 */
[----:B------:R-:W-:Y:S01]  /*2300*/  ISETP.GT.U32.AND P5, PT, R5, R42, PT ;  /* 0x0000002a0500720c */ /* 0x000fe20003fa4070 */
[----:B------:R-:W-:-:S02]  /*2310*/  @!P3 IMAD.IADD R44, R44, 0x1, -R5 ;  /* 0x000000012c2cb824 */ /* 0x000fc400078e0a05 */
[----:B------:R-:W-:Y:S01]  /*2320*/  IMAD.MOV R46, RZ, RZ, -R46 ;  /* 0x000000ffff2e7224 */ /* 0x000fe200078e0a2e */
[C---:B------:R-:W-:Y:S01]  /*2330*/  ISETP.GT.U32.AND P4, PT, R5.reuse, R43, PT ;  /* 0x0000002b0500720c */ /* 0x040fe20003f84070 */
[----:B------:R-:W-:Y:S01]  /*2340*/  @!P2 IMAD.MOV R40, RZ, RZ, -R40 ;  /* 0x000000ffff28a224 */ /* 0x000fe200078e0a28 */
[C---:B------:R-:W-:Y:S01]  /*2350*/  ISETP.GT.U32.AND P2, PT, R5.reuse, R44, PT ;  /* 0x0000002c0500720c */ /* 0x040fe20003f44070 */
[----:B------:R-:W-:Y:S02]  /*2360*/  IMAD R46, R5, R46, R47 ;  /* 0x0000002e052e7224 */ /* 0x000fe400078e022f */
[----:B------:R-:W-:-:S03]  /*2370*/  IMAD.HI.U32 R47, R10, R49, RZ ;  /* 0x000000310a2f7227 */ /* 0x000fc600078e00ff */
[C---:B------:R-:W-:Y:S01]  /*2380*/  ISETP.GT.U32.AND P3, PT, R5.reuse, R46, PT ;  /* 0x0000002e0500720c */ /* 0x040fe20003f64070 */
[----:B------:R-:W-:Y:S02]  /*2390*/  IMAD.MOV R50, RZ, RZ, -R47 ;  /* 0x000000ffff327224 */ /* 0x000fe400078e0a2f */
[----:B------:R-:W-:Y:S01]  /*23a0*/  @!P5 IMAD.IADD R42, R42, 0x1, -R5 ;  /* 0x000000012a2ad824 */ /* 0x000fe200078e0a05 */
[C---:B------:R-:W-:Y:S01]  /*23b0*/  ISETP.GT.U32.AND P5, PT, R5.reuse, R45, PT ;  /* 0x0000002d0500720c */ /* 0x040fe20003fa4070 */
[----:B------:R-:W-:Y:S02]  /*23c0*/  IMAD R47, R5, R50, R49 ;  /* 0x00000032052f7224 */ /* 0x000fe400078e0231 */
[--C-:B------:R-:W-:Y:S01]  /*23d0*/  @!P4 IMAD.IADD R43, R43, 0x1, -R5.reuse ;  /* 0x000000012b2bc824 */ /* 0x100fe200078e0a05 */
[----:B------:R-:W-:Y:S01]  /*23e0*/  ISETP.GE.AND P4, PT, R54, RZ, PT ;  /* 0x000000ff3600720c */ /* 0x000fe20003f86270 */
[----:B------:R-:W-:Y:S01]  /*23f0*/  @!P2 IMAD.IADD R44, R44, 0x1, -R5 ;  /* 0x000000012c2ca824 */ /* 0x000fe200078e0a05 */
[----:B------:R-:W-:Y:S01]  /*2400*/  IABS R54, R59 ;  /* 0x0000003b00367213 */ /* 0x000fe20000000000 */
[----:B------:R-:W-:Y:S01]  /*2410*/  IMAD.HI.U32 R48, R10, R51, RZ ;  /* 0x000000330a307227 */ /* 0x000fe200078e00ff */
[----:B------:R-:W-:-:S02]  /*2420*/  ISETP.GT.U32.AND P2, PT, R5, R47, PT ;  /* 0x0000002f0500720c */ /* 0x000fc40003f44070 */
[----:B------:R-:W-:Y:S01]  /*2430*/  @!P3 IADD3 R46, R46, -R5, RZ ;  /* 0x800000052e2eb210 */ /* 0x000fe20007ffe0ff */
[----:B------:R-:W-:-:S03]  /*2440*/  IMAD.HI.U32 R49, R10, R54, RZ ;  /* 0x000000360a317227 */ /* 0x000fc600078e00ff */
[C---:B------:R-:W-:Y:S01]  /*2450*/  ISETP.GT.U32.AND P3, PT, R5.reuse, R46, PT ;  /* 0x0000002e0500720c */ /* 0x040fe20003f64070 */
[----:B------:R-:W-:Y:S02]  /*2460*/  IMAD.MOV R49, RZ, RZ, -R49 ;  /* 0x000000ffff317224 */ /* 0x000fe400078e0a31 */
[----:B------:R-:W-:Y:S02]  /*2470*/  IMAD.MOV R48, RZ, RZ, -R48 ;  /* 0x000000ffff307224 */ /* 0x000fe400078e0a30 */
[----:B------:R-:W-:Y:S01]  /*2480*/  IMAD R49, R5, R49, R54 ;  /* 0x0000003105317224 */ /* 0x000fe200078e0236 */
[----:B------:R-:W-:Y:S01]  /*2490*/  IABS R54, R61 ;  /* 0x0000003d00367213 */ /* 0x000fe20000000000 */
[--C-:B------:R-:W-:Y:S01]  /*24a0*/  @!P2 IMAD.IADD R47, R47, 0x1, -R5.reuse ;  /* 0x000000012f2fa824 */ /* 0x100fe200078e0a05 */
[----:B------:R-:W-:Y:S01]  /*24b0*/  ISETP.GE.AND P2, PT, R56, RZ, PT ;  /* 0x000000ff3800720c */ /* 0x000fe20003f46270 */
[----:B------:R-:W-:Y:S01]  /*24c0*/  @!P5 IMAD.IADD R45, R45, 0x1, -R5 ;  /* 0x000000012d2dd824 */ /* 0x000fe200078e0a05 */
[----:B------:R-:W-:Y:S01]  /*24d0*/  ISETP.GE.AND P5, PT, R55, RZ, PT ;  /* 0x000000ff3700720c */ /* 0x000fe20003fa6270 */
[----:B------:R-:W-:Y:S01]  /*24e0*/  @!P1 IMAD.MOV R42, RZ, RZ, -R42 ;  /* 0x000000ffff2a9224 */ /* 0x000fe200078e0a2a */
[C---:B------:R-:W-:Y:S01]  /*24f0*/  ISETP.GT.U32.AND P1, PT, R5.reuse, R47, PT ;  /* 0x0000002f0500720c */ /* 0x040fe20003f24070 */
[----:B------:R-:W-:Y:S01]  /*2500*/  IMAD R48, R5, R48, R51 ;  /* 0x0000003005307224 */ /* 0x000fe200078e0233 */
[----:B------:R-:W-:Y:S01]  /*2510*/  IABS R55, R60 ;  /* 0x0000003c00377213 */ /* 0x000fe20000000000 */
[----:B------:R-:W-:Y:S01]  /*2520*/  IMAD.HI.U32 R51, R10, R54, RZ ;  /* 0x000000360a337227 */ /* 0x000fe200078e00ff */
[----:B------:R-:W-:-:S03]  /*2530*/  IABS R56, R62 ;  /* 0x0000003e00387213 */ /* 0x000fc60000000000 */
[----:B------:R-:W-:Y:S01]  /*2540*/  @!P6 IMAD.MOV R41, RZ, RZ, -R41 ;  /* 0x000000ffff29e224 */ /* 0x000fe200078e0a29 */
[----:B------:R-:W-:Y:S01]  /*2550*/  ISETP.GT.U32.AND P6, PT, R5, R45, PT ;  /* 0x0000002d0500720c */ /* 0x000fe20003fc4070 */
[----:B------:R-:W-:Y:S02]  /*2560*/  IMAD.MOV R51, RZ, RZ, -R51 ;  /* 0x000000ffff337224 */ /* 0x000fe400078e0a33 */
[----:B------:R-:W-:-:S04]  /*2570*/  IMAD.HI.U32 R50, R10, R55, RZ ;  /* 0x000000370a327227 */ /* 0x000fc800078e00ff */
[----:B------:R-:W-:Y:S02]  /*2580*/  IMAD R54, R5, R51, R54 ;  /* 0x0000003305367224 */ /* 0x000fe400078e0236 */
[--C-:B------:R-:W-:Y:S02]  /*2590*/  @!P1 IMAD.IADD R47, R47, 0x1, -R5.reuse ;  /* 0x000000012f2f9824 */ /* 0x100fe400078e0a05 */
[--C-:B------:R-:W-:Y:S01]  /*25a0*/  @!P3 IMAD.IADD R46, R46, 0x1, -R5.reuse ;  /* 0x000000012e2eb824 */ /* 0x100fe200078e0a05 */
[----:B------:R-:W-:Y:S01]  /*25b0*/  ISETP.GT.U32.AND P1, PT, R5, R54, PT ;  /* 0x000000360500720c */ /* 0x000fe20003f24070 */
[----:B------:R-:W-:Y:S01]  /*25c0*/  @!P6 IMAD.IADD R45, R45, 0x1, -R5 ;  /* 0x000000012d2de824 */ /* 0x000fe200078e0a05 */
[C---:B------:R-:W-:Y:S01]  /*25d0*/  ISETP.GT.U32.AND P6, PT, R5.reuse, R48, PT ;  /* 0x000000300500720c */ /* 0x040fe20003fc4070 */
[----:B------:R-:W-:Y:S01]  /*25e0*/  IMAD.MOV R50, RZ, RZ, -R50 ;  /* 0x000000ffff327224 */ /* 0x000fe200078e0a32 */
[----:B------:R-:W-:Y:S01]  /*25f0*/  ISETP.GT.U32.AND P3, PT, R5, R49, PT ;  /* 0x000000310500720c */ /* 0x000fe20003f64070 */
[----:B------:R-:W-:-:S02]  /*2600*/  @!P4 IMAD.MOV R44, RZ, RZ, -R44 ;  /* 0x000000ffff2cc224 */ /* 0x000fc400078e0a2c */
[----:B------:R-:W-:Y:S01]  /*2610*/  IMAD R50, R5, R50, R55 ;  /* 0x0000003205327224 */ /* 0x000fe200078e0237 */
[----:B------:R-:W-:Y:S01]  /*2620*/  LOP3.LUT R55, R6, 0x44, RZ, 0xfc, !PT ;  /* 0x0000004406377812 */ /* 0x000fe200078efcff */
[----:B------:R-:W-:-:S03]  /*2630*/  IMAD.HI.U32 R51, R10, R56, RZ ;  /* 0x000000380a337227 */ /* 0x000fc600078e00ff */
[----:B------:R-:W-:Y:S01]  /*2640*/  ISETP.GT.U32.AND P4, PT, R5, R50, PT ;  /* 0x000000320500720c */ /* 0x000fe20003f84070 */
[--C-:B------:R-:W-:Y:S02]  /*2650*/  @!P1 IMAD.IADD R54, R54, 0x1, -R5.reuse ;  /* 0x0000000136369824 */ /* 0x100fe400078e0a05 */
[----:B------:R-:W-:Y:S01]  /*2660*/  @!P6 IMAD.IADD R48, R48, 0x1, -R5 ;  /* 0x000000013030e824 */ /* 0x000fe200078e0a05 */
[----:B------:R-:W-:Y:S01]  /*2670*/  ISETP.GE.AND P6, PT, R57, RZ, PT ;  /* 0x000000ff3900720c */ /* 0x000fe20003fc6270 */
[----:B------:R-:W-:Y:S01]  /*2680*/  @!P0 IMAD.MOV R43, RZ, RZ, -R43 ;  /* 0x000000ffff2b8224 */ /* 0x000fe200078e0a2b */
[----:B------:R-:W-:Y:S01]  /*2690*/  ISETP.GT.U32.AND P1, PT, R5, R54, PT ;  /* 0x000000360500720c */ /* 0x000fe20003f24070 */
[----:B------:R-:W-:Y:S01]  /*26a0*/  @!P3 IMAD.IADD R49, R49, 0x1, -R5 ;  /* 0x000000013131b824 */ /* 0x000fe200078e0a05 */
[C---:B------:R-:W-:Y:S01]  /*26b0*/  ISETP.GT.U32.AND P0, PT, R5.reuse, R48, PT ;  /* 0x000000300500720c */ /* 0x040fe20003f04070 */
[----:B------:R-:W-:Y:S01]  /*26c0*/  IMAD.MOV R51, RZ, RZ, -R51 ;  /* 0x000000ffff337224 */ /* 0x000fe200078e0a33 */
[----:B------:R-:W-:Y:S01]  /*26d0*/  LOP3.LUT R57, R6, 0x40, RZ, 0xfc, !PT ;  /* 0x0000004006397812 */ /* 0x000fe200078efcff */
[----:B------:R-:W-:Y:S01]  /*26e0*/  @!P5 IMAD.MOV R45, RZ, RZ, -R45 ;  /* 0x000000ffff2dd224 */ /* 0x000fe200078e0a2d */
[C---:B------:R-:W-:Y:S01]  /*26f0*/  ISETP.GT.U32.AND P3, PT, R5.reuse, R49, PT ;  /* 0x000000310500720c */ /* 0x040fe20003f64070 */
[----:B------:R-:W-:Y:S01]  /*2700*/  IMAD R56, R5, R51, R56 ;  /* 0x0000003305387224 */ /* 0x000fe200078e0238 */
[----:B------:R-:W-:Y:S01]  /*2710*/  ISETP.GE.AND P5, PT, R58, RZ, PT ;  /* 0x000000ff3a00720c */ /* 0x000fe20003fa6270 */
[----:B------:R-:W-:Y:S01]  /*2720*/  @!P2 IMAD.MOV R46, RZ, RZ, -R46 ;  /* 0x000000ffff2ea224 */ /* 0x000fe200078e0a2e */
[----:B------:R-:W-:Y:S01]  /*2730*/  ISETP.GE.AND P2, PT, R59, RZ, PT ;  /* 0x000000ff3b00720c */ /* 0x000fe20003f46270 */
[--C-:B------:R-:W-:Y:S01]  /*2740*/  @!P4 IMAD.IADD R50, R50, 0x1, -R5.reuse ;  /* 0x000000013232c824 */ /* 0x100fe200078e0a05 */
[----:B------:R-:W-:Y:S01]  /*2750*/  LOP3.LUT R51, R6, 0x48, RZ, 0xfc, !PT ;  /* 0x0000004806337812 */ /* 0x000fe200078efcff */
[----:B------:R-:W-:Y:S01]  /*2760*/  @!P1 IMAD.IADD R54, R54, 0x1, -R5 ;  /* 0x0000000136369824 */ /* 0x000fe200078e0a05 */
[----:B------:R-:W-:Y:S01]  /*2770*/  ISETP.GT.U32.AND P1, PT, R5, R56, PT ;  /* 0x000000380500720c */ /* 0x000fe20003f24070 */
[----:B------:R-:W-:Y:S01]  /*2780*/  @!P6 IMAD.MOV R47, RZ, RZ, -R47 ;  /* 0x000000ffff2fe224 */ /* 0x000fe200078e0a2f */
[----:B------:R-:W-:Y:S01]  /*2790*/  @!P0 IADD3 R48, R48, -R5, RZ ;  /* 0x8000000530308210 */ /* 0x000fe20007ffe0ff */
[----:B------:R-:W-:Y:S01]  /*27a0*/  IMAD.HI.U32 R59, R10, R66, RZ ;  /* 0x000000420a3b7227 */ /* 0x000fe200078e00ff */
[----:B------:R-:W-:-:S02]  /*27b0*/  IABS R58, R51 ;  /* 0x00000033003a7213 */ /* 0x000fc40000000000 */
[----:B------:R-:W-:Y:S01]  /*27c0*/  ISETP.GT.U32.AND P6, PT, R5, R50, PT ;  /* 0x000000320500720c */ /* 0x000fe20003fc4070 */
[----:B------:R-:W-:Y:S01]  /*27d0*/  @!P3 IMAD.IADD R49, R49, 0x1, -R5 ;  /* 0x000000013131b824 */ /* 0x000fe200078e0a05 */
[----:B------:R-:W-:Y:S01]  /*27e0*/  ISETP.GE.AND P0, PT, R60, RZ, PT ;  /* 0x000000ff3c00720c */ /* 0x000fe20003f06270 */
[----:B------:R-:W-:Y:S01]  /*27f0*/  @!P5 IMAD.MOV R48, RZ, RZ, -R48 ;  /* 0x000000ffff30d224 */ /* 0x000fe200078e0a30 */
[----:B------:R-:W-:Y:S01]  /*2800*/  ISETP.GE.AND P5, PT, R51, RZ, PT ;  /* 0x000000ff3300720c */ /* 0x000fe20003fa6270 */
[----:B------:R-:W-:Y:S01]  /*2810*/  IMAD.HI.U32 R51, R10, R58, RZ ;  /* 0x0000003a0a337227 */ /* 0x000fe200078e00ff */
[----:B------:R-:W-:Y:S02]  /*2820*/  ISETP.GE.AND P4, PT, R62, RZ, PT ;  /* 0x000000ff3e00720c */ /* 0x000fe40003f86270 */
[----:B------:R-:W-:Y:S01]  /*2830*/  IABS R60, R55 ;  /* 0x00000037003c7213 */ /* 0x000fe20000000000 */
[----:B------:R-:W-:Y:S01]  /*2840*/  @!P2 IMAD.MOV R49, RZ, RZ, -R49 ;  /* 0x000000ffff31a224 */ /* 0x000fe200078e0a31 */
[----:B------:R-:W-:Y:S01]  /*2850*/  ISETP.GE.AND P2, PT, R55, RZ, PT ;  /* 0x000000ff3700720c */ /* 0x000fe20003f46270 */
[----:B------:R-:W-:Y:S01]  /*2860*/  IMAD.MOV R55, RZ, RZ, -R51 ;  /* 0x000000ffff377224 */ /* 0x000fe200078e0a33 */
[----:B------:R-:W-:Y:S01]  /*2870*/  IABS R62, R57 ;  /* 0x00000039003e7213 */ /* 0x000fe20000000000 */
[----:B------:R-:W-:Y:S01]  /*2880*/  @!P1 IMAD.IADD R56, R56, 0x1, -R5 ;  /* 0x0000000138389824 */ /* 0x000fe200078e0a05 */
[----:B------:R-:W-:Y:S01]  /*2890*/  ISETP.GE.AND P3, PT, R61, RZ, PT ;  /* 0x000000ff3d00720c */ /* 0x000fe20003f66270 */
[----:B------:R-:W-:Y:S01]  /*28a0*/  IMAD R58, R5, R55, R58 ;  /* 0x00000037053a7224 */ /* 0x000fe200078e023a */
[----:B------:R-:W-:Y:S01]  /*28b0*/  IADD3 R59, -R59, RZ, RZ ;  /* 0x000000ff3b3b7210 */ /* 0x000fe20007ffe1ff */
[----:B------:R-:W-:Y:S01]  /*28c0*/  IMAD.HI.U32 R55, R10, R62, RZ ;  /* 0x0000003e0a377227 */ /* 0x000fe200078e00ff */
[----:B------:R-:W-:-:S03]  /*28d0*/  ISETP.GT.U32.AND P1, PT, R5, R56, PT ;  /* 0x000000380500720c */ /* 0x000fc60003f24070 */
[----:B------:R-:W-:Y:S01]  /*28e0*/  @!P6 IMAD.IADD R50, R50, 0x1, -R5 ;  /* 0x000000013232e824 */ /* 0x000fe200078e0a05 */
[----:B------:R-:W-:Y:S01]  /*28f0*/  ISETP.GE.AND P6, PT, R57, RZ, PT ;  /* 0x000000ff3900720c */ /* 0x000fe20003fc6270 */
[----:B------:R-:W-:-:S04]  /*2900*/  IMAD.HI.U32 R51, R10, R60, RZ ;  /* 0x0000003c0a337227 */ /* 0x000fc800078e00ff */
[----:B------:R-:W-:Y:S02]  /*2910*/  IMAD.MOV R61, RZ, RZ, -R55 ;  /* 0x000000ffff3d7224 */ /* 0x000fe400078e0a37 */
[----:B------:R-:W-:Y:S02]  /*2920*/  IMAD.MOV R51, RZ, RZ, -R51 ;  /* 0x000000ffff337224 */ /* 0x000fe400078e0a33 */
[----:B------:R-:W-:Y:S02]  /*2930*/  IMAD.MOV.U32 R55, RZ, RZ, R50 ;  /* 0x000000ffff377224 */ /* 0x000fe400078e0032 */
[C---:B------:R-:W-:Y:S02]  /*2940*/  IMAD R60, R5.reuse, R51, R60 ;  /* 0x00000033053c7224 */ /* 0x040fe400078e023c */
[----:B------:R-:W-:Y:S01]  /*2950*/  @!P0 IMAD.MOV R55, RZ, RZ, -R55 ;  /* 0x000000ffff378224 */ /* 0x000fe200078e0a37 */
[C---:B------:R-:W-:Y:S01]  /*2960*/  ISETP.GT.U32.AND P0, PT, R5.reuse, R58, PT ;  /* 0x0000003a0500720c */ /* 0x040fe20003f04070 */
[----:B------:R-:W-:Y:S01]  /*2970*/  @!P1 IMAD.IADD R56, R56, 0x1, -R5 ;  /* 0x0000000138389824 */ /* 0x000fe200078e0a05 */
[----:B------:R-:W-:Y:S01]  /*2980*/  ISETP.GT.U32.AND P1, PT, R5, R60, PT ;  /* 0x0000003c0500720c */ /* 0x000fe20003f24070 */
[----:B------:R-:W-:-:S04]  /*2990*/  IMAD.HI.U32 R57, R10, R64, RZ ;  /* 0x000000400a397227 */ /* 0x000fc800078e00ff */
[----:B------:R-:W-:Y:S02]  /*29a0*/  IMAD.MOV R57, RZ, RZ, -R57 ;  /* 0x000000ffff397224 */ /* 0x000fe400078e0a39 */
[C---:B------:R-:W-:Y:S01]  /*29b0*/  IMAD R62, R5.reuse, R61, R62 ;  /* 0x0000003d053e7224 */ /* 0x040fe200078e023e */
[----:B------:R-:W-:Y:S01]  /*29c0*/  IABS R61, R67 ;  /* 0x00000043003d7213 */ /* 0x000fe20000000000 */
[C---:B------:R-:W-:Y:S02]  /*29d0*/  IMAD R64, R5.reuse, R57, R64 ;  /* 0x0000003905407224 */ /* 0x040fe400078e0240 */
[--C-:B------:R-:W-:Y:S01]  /*29e0*/  @!P0 IMAD.IADD R58, R58, 0x1, -R5.reuse ;  /* 0x000000013a3a8824 */ /* 0x100fe200078e0a05 */
[C---:B------:R-:W-:Y:S01]  /*29f0*/  ISETP.GT.U32.AND P0, PT, R5.reuse, R62, PT ;  /* 0x0000003e0500720c */ /* 0x040fe20003f04070 */
[----:B------:R-:W-:Y:S02]  /*2a00*/  @!P1 IMAD.IADD R60, R60, 0x1, -R5 ;  /* 0x000000013c3c9824 */ /* 0x000fe400078e0a05 */
[----:B------:R-:W-:Y:S01]  /*2a10*/  IMAD.HI.U32 R51, R10, R68, RZ ;  /* 0x000000440a337227 */ /* 0x000fe200078e00ff */
[----:B------:R-:W-:-:S03]  /*2a20*/  ISETP.GT.U32.AND P1, PT, R5, R58, PT ;  /* 0x0000003a0500720c */ /* 0x000fc60003f24070 */
[----:B------:R-:W-:-:S04]  /*2a30*/  IMAD.HI.U32 R50, R10, R61, RZ ;  /* 0x0000003d0a327227 */ /* 0x000fc800078e00ff */
[----:B------:R-:W-:Y:S02]  /*2a40*/  IMAD.MOV R51, RZ, RZ, -R51 ;  /* 0x000000ffff337224 */ /* 0x000fe400078e0a33 */
[----:B------:R-:W-:Y:S02]  /*2a50*/  IMAD.MOV R50, RZ, RZ, -R50 ;  /* 0x000000ffff327224 */ /* 0x000fe400078e0a32 */
[C---:B------:R-:W-:Y:S02]  /*2a60*/  IMAD R68, R5.reuse, R51, R68 ;  /* 0x0000003305447224 */ /* 0x040fe400078e0244 */
[--C-:B------:R-:W-:Y:S01]  /*2a70*/  @!P1 IMAD.IADD R58, R58, 0x1, -R5.reuse ;  /* 0x000000013a3a9824 */ /* 0x100fe200078e0a05 */
[----:B------:R-:W-:Y:S01]  /*2a80*/  ISETP.GT.U32.AND P1, PT, R5, R64, PT ;  /* 0x000000400500720c */ /* 0x000fe20003f24070 */
[----:B------:R-:W-:Y:S02]  /*2a90*/  IMAD.MOV.U32 R57, RZ, RZ, R56 ;  /* 0x000000ffff397224 */ /* 0x000fe400078e0038 */
[----:B------:R-:W-:-:S02]  /*2aa0*/  @!P0 IMAD.IADD R62, R62, 0x1, -R5 ;  /* 0x000000013e3e8824 */ /* 0x000fc400078e0a05 */
[C---:B------:R-:W-:Y:S01]  /*2ab0*/  IMAD R56, R5.reuse, R50, R61 ;  /* 0x0000003205387224 */ /* 0x040fe200078e023d */
[----:B------:R-:W-:Y:S01]  /*2ac0*/  LOP3.LUT R61, R6, 0x24, RZ, 0xfc, !PT ;  /* 0x00000024063d7812 */ /* 0x000fe200078efcff */
[----:B------:R-:W-:Y:S01]  /*2ad0*/  IMAD.HI.U32 R50, R10, R70, RZ ;  /* 0x000000460a327227 */ /* 0x000fe200078e00ff */
[C---:B------:R-:W-:Y:S02]  /*2ae0*/  ISETP.GT.U32.AND P0, PT, R5.reuse, R62, PT ;  /* 0x0000003e0500720c */ /* 0x040fe40003f04070 */
[----:B------:R-:W-:Y:S01]  /*2af0*/  IABS R74, R61 ;  /* 0x0000003d004a7213 */ /* 0x000fe20000000000 */
[----:B------:R-:W-:Y:S01]  /*2b00*/  @!P4 IMAD.MOV R57, RZ, RZ, -R57 ;  /* 0x000000ffff39c224 */ /* 0x000fe200078e0a39 */
[C---:B------:R-:W-:Y:S01]  /*2b10*/  ISETP.GT.U32.AND P4, PT, R5.reuse, R60, PT ;  /* 0x0000003c0500720c */ /* 0x040fe20003f84070 */
[----:B------:R-:W-:Y:S01]  /*2b20*/  @!P1 IMAD.IADD R64, R64, 0x1, -R5 ;  /* 0x0000000140409824 */ /* 0x000fe200078e0a05 */
[----:B------:R-:W-:Y:S01]  /*2b30*/  ISETP.GT.U32.AND P1, PT, R5, R68, PT ;  /* 0x000000440500720c */ /* 0x000fe20003f24070 */
[----:B------:R-:W-:-:S02]  /*2b40*/  IMAD.MOV R50, RZ, RZ, -R50 ;  /* 0x000000ffff327224 */ /* 0x000fc400078e0a32 */
[C---:B------:R-:W-:Y:S02]  /*2b50*/  IMAD R66, R5.reuse, R59, R66 ;  /* 0x0000003b05427224 */ /* 0x040fe400078e0242 */
[----:B------:R-:W0:Y:S01]  /*2b60*/  I2F.RP R59, R79 ;  /* 0x0000004f003b7306 */ /* 0x000e220000209400 */
[----:B------:R-:W-:Y:S02]  /*2b70*/  IMAD R70, R5, R50, R70 ;  /* 0x0000003205467224 */ /* 0x000fe400078e0246 */
[----:B------:R-:W-:-:S04]  /*2b80*/  IMAD.HI.U32 R50, R10, R72, RZ ;  /* 0x000000480a327227 */ /* 0x000fc800078e00ff */
[--C-:B------:R-:W-:Y:S01]  /*2b90*/  @!P4 IMAD.IADD R60, R60, 0x1, -R5.reuse ;  /* 0x000000013c3cc824 */ /* 0x100fe200078e0a05 */
[----:B------:R-:W-:Y:S01]  /*2ba0*/  IADD3 R50, -R50, RZ, RZ ;  /* 0x000000ff32327210 */ /* 0x000fe20007ffe1ff */
[--C-:B------:R-:W-:Y:S01]  /*2bb0*/  @!P1 IMAD.IADD R68, R68, 0x1, -R5.reuse ;  /* 0x0000000144449824 */ /* 0x100fe200078e0a05 */
[C---:B------:R-:W-:Y:S01]  /*2bc0*/  ISETP.GT.U32.AND P4, PT, R5.reuse, R66, PT ;  /* 0x000000420500720c */ /* 0x040fe20003f84070 */
[--C-:B------:R-:W-:Y:S01]  /*2bd0*/  @!P0 IMAD.IADD R62, R62, 0x1, -R5.reuse ;  /* 0x000000013e3e8824 */ /* 0x100fe200078e0a05 */
[C---:B------:R-:W-:Y:S01]  /*2be0*/  ISETP.GT.U32.AND P0, PT, R5.reuse, R56, PT ;  /* 0x000000380500720c */ /* 0x040fe20003f04070 */
[C---:B------:R-:W-:Y:S01]  /*2bf0*/  IMAD R72, R5.reuse, R50, R72 ;  /* 0x0000003205487224 */ /* 0x040fe200078e0248 */
[----:B------:R-:W-:Y:S01]  /*2c00*/  ISETP.GT.U32.AND P1, PT, R5, R68, PT ;  /* 0x000000440500720c */ /* 0x000fe20003f24070 */
[----:B------:R-:W-:Y:S01]  /*2c10*/  IMAD.HI.U32 R50, R10, R74, RZ ;  /* 0x0000004a0a327227 */ /* 0x000fe200078e00ff */
[----:B0-----:R-:W0:Y:S03]  /*2c20*/  MUFU.RCP R59, R59 ;  /* 0x0000003b003b7308 */ /* 0x001e260000001000 */
[----:B------:R-:W-:Y:S01]  /*2c30*/  @!P3 IMAD.MOV R54, RZ, RZ, -R54 ;  /* 0x000000ffff36b224 */ /* 0x000fe200078e0a36 */
[----:B------:R-:W-:Y:S01]  /*2c40*/  ISETP.GE.AND P3, PT, R63, RZ, PT ;  /* 0x000000ff3f00720c */ /* 0x000fe20003f66270 */
[----:B------:R-:W-:Y:S01]  /*2c50*/  IMAD.MOV R51, RZ, RZ, -R50 ;  /* 0x000000ffff337224 */ /* 0x000fe200078e0a32 */
[----:B------:R-:W-:Y:S01]  /*2c60*/  LOP3.LUT R63, R6, 0x20, RZ, 0xfc, !PT ;  /* 0x00000020063f7812 */ /* 0x000fe200078efcff */
[--C-:B------:R-:W-:Y:S01]  /*2c70*/  @!P4 IMAD.IADD R66, R66, 0x1, -R5.reuse ;  /* 0x000000014242c824 */ /* 0x100fe200078e0a05 */
[C---:B------:R-:W-:Y:S01]  /*2c80*/  ISETP.GT.U32.AND P4, PT, R5.reuse, R64, PT ;  /* 0x000000400500720c */ /* 0x040fe20003f84070 */
[----:B------:R-:W-:Y:S01]  /*2c90*/  IMAD R74, R5, R51, R74 ;  /* 0x00000033054a7224 */ /* 0x000fe200078e024a */
[----:B------:R-:W-:Y:S01]  /*2ca0*/  IABS R76, R63 ;  /* 0x0000003f004c7213 */ /* 0x000fe20000000000 */
[----:B------:R-:W-:-:S02]  /*2cb0*/  @!P0 IMAD.IADD R56, R56, 0x1, -R5 ;  /* 0x0000000138388824 */ /* 0x000fc400078e0a05 */
[----:B------:R-:W-:Y:S01]  /*2cc0*/  @!P1 IMAD.IADD R68, R68, 0x1, -R5 ;  /* 0x0000000144449824 */ /* 0x000fe200078e0a05 */
[C---:B------:R-:W-:Y:S01]  /*2cd0*/  ISETP.GT.U32.AND P1, PT, R5.reuse, R74, PT ;  /* 0x0000004a0500720c */ /* 0x040fe20003f24070 */
[----:B------:R-:W-:Y:S01]  /*2ce0*/  @!P5 IMAD.MOV R58, RZ, RZ, -R58 ;  /* 0x000000ffff3ad224 */ /* 0x000fe200078e0a3a */
[C---:B------:R-:W-:Y:S01]  /*2cf0*/  ISETP.GT.U32.AND P5, PT, R5.reuse, R66, PT ;  /* 0x000000420500720c */ /* 0x040fe20003fa4070 */
[----:B------:R-:W-:Y:S01]  /*2d00*/  IMAD.HI.U32 R50, R10, R76, RZ ;  /* 0x0000004c0a327227 */ /* 0x000fe200078e00ff */
[----:B------:R-:W-:-:S03]  /*2d10*/  ISETP.GT.U32.AND P0, PT, R5, R56, PT ;  /* 0x000000380500720c */ /* 0x000fc60003f04070 */
[----:B------:R-:W-:Y:S02]  /*2d20*/  IMAD.MOV R50, RZ, RZ, -R50 ;  /* 0x000000ffff327224 */ /* 0x000fe400078e0a32 */
[----:B0-----:R-:W-:Y:S02]  /*2d30*/  VIADD R59, R59, 0xffffffe ;  /* 0x0ffffffe3b3b7836 */ /* 0x001fe40000000000 */
[----:B------:R-:W-:Y:S02]  /*2d40*/  IMAD R76, R5, R50, R76 ;  /* 0x00000032054c7224 */ /* 0x000fe400078e024c */
[----:B------:R0:W1:Y:S01]  /*2d50*/  F2I.FTZ.U32.TRUNC.NTZ R51, R59 ;  /* 0x0000003b00337305 */ /* 0x000062000021f000 */
[----:B------:R-:W-:-:S04]  /*2d60*/  IMAD.HI.U32 R50, R10, R78, RZ ;  /* 0x0000004e0a327227 */ /* 0x000fc800078e00ff */
[--C-:B------:R-:W-:Y:S01]  /*2d70*/  @!P1 IMAD.IADD R74, R74, 0x1, -R5.reuse ;  /* 0x000000014a4a9824 */ /* 0x100fe200078e0a05 */
[C---:B------:R-:W-:Y:S01]  /*2d80*/  ISETP.GT.U32.AND P1, PT, R5.reuse, R76, PT ;  /* 0x0000004c0500720c */ /* 0x040fe20003f24070 */
[--C-:B------:R-:W-:Y:S01]  /*2d90*/  @!P5 IMAD.IADD R66, R66, 0x1, -R5.reuse ;  /* 0x000000014242d824 */ /* 0x100fe200078e0a05 */
[----:B------:R-:W-:Y:S01]  /*2da0*/  ISETP.GT.U32.AND P5, PT, R5, R72, PT ;  /* 0x000000480500720c */ /* 0x000fe20003fa4070 */
[--C-:B------:R-:W-:Y:S01]  /*2db0*/  @!P0 IMAD.IADD R56, R56, 0x1, -R5.reuse ;  /* 0x0000000138388824 */ /* 0x100fe200078e0a05 */
[----:B------:R-:W-:Y:S01]  /*2dc0*/  ISETP.GE.AND P0, PT, R65, RZ, PT ;  /* 0x000000ff4100720c */ /* 0x000fe20003f06270 */
[----:B------:R-:W-:Y:S01]  /*2dd0*/  @!P4 IMAD.IADD R64, R64, 0x1, -R5 ;  /* 0x000000014040c824 */ /* 0x000fe200078e0a05 */
[----:B------:R-:W-:Y:S01]  /*2de0*/  LOP3.LUT R65, R6, 0x18, RZ, 0xfc, !PT ;  /* 0x0000001806417812 */ /* 0x000fe200078efcff */
[----:B0-----:R-:W-:Y:S01]  /*2df0*/  IMAD.HI.U32 R59, R10, R73, RZ ;  /* 0x000000490a3b7227 */ /* 0x001fe200078e00ff */
[----:B------:R-:W-:Y:S02]  /*2e00*/  IADD3 R50, -R50, RZ, RZ ;  /* 0x000000ff32327210 */ /* 0x000fe40007ffe1ff */
[----:B------:R-:W-:Y:S01]  /*2e10*/  IABS R71, R65 ;  /* 0x0000004100477213 */ /* 0x000fe20000000000 */
[----:B-1----:R-:W-:Y:S01]  /*2e20*/  IMAD.MOV R80, RZ, RZ, -R51 ;  /* 0x000000ffff507224 */ /* 0x002fe200078e0a33 */
[C---:B------:R-:W-:Y:S01]  /*2e30*/  ISETP.GT.U32.AND P4, PT, R5.reuse, R70, PT ;  /* 0x000000460500720c */ /* 0x040fe20003f84070 */
[C---:B------:R-:W-:Y:S01]  /*2e40*/  IMAD R78, R5.reuse, R50, R78 ;  /* 0x00000032054e7224 */ /* 0x040fe200078e024e */
[----:B------:R-:W-:Y:S01]  /*2e50*/  @!P3 IADD3 R64, -R64, RZ, RZ ;  /* 0x000000ff4040b210 */ /* 0x000fe20007ffe1ff */
[----:B------:R-:W-:Y:S01]  /*2e60*/  IMAD.HI.U32 R50, R10, R71, RZ ;  /* 0x000000470a327227 */ /* 0x000fe200078e00ff */
[----:B------:R-:W-:-:S03]  /*2e70*/  ISETP.GT.U32.AND P3, PT, R5, R74, PT ;  /* 0x0000004a0500720c */ /* 0x000fc60003f64070 */
[--C-:B------:R-:W-:Y:S01]  /*2e80*/  @!P1 IMAD.IADD R76, R76, 0x1, -R5.reuse ;  /* 0x000000014c4c9824 */ /* 0x100fe200078e0a05 */
[----:B------:R-:W-:Y:S01]  /*2e90*/  ISETP.GT.U32.AND P1, PT, R5, R78, PT ;  /* 0x0000004e0500720c */ /* 0x000fe20003f24070 */
[----:B------:R-:W-:Y:S01]  /*2ea0*/  @!P5 IMAD.IADD R72, R72, 0x1, -R5 ;  /* 0x000000014848d824 */ /* 0x000fe200078e0a05 */
[----:B------:R-:W-:Y:S01]  /*2eb0*/  ISETP.GE.AND P5, PT, R69, RZ, PT ;  /* 0x000000ff4500720c */ /* 0x000fe20003fa6270 */
[----:B------:R-:W-:Y:S02]  /*2ec0*/  IMAD R69, R80, R79, RZ ;  /* 0x0000004f50457224 */ /* 0x000fe400078e02ff */
[----:B------:R-:W-:Y:S02]  /*2ed0*/  IMAD.MOV R80, RZ, RZ, -R50 ;  /* 0x000000ffff507224 */ /* 0x000fe400078e0a32 */
[----:B------:R-:W-:Y:S02]  /*2ee0*/  IMAD.MOV.U32 R50, RZ, RZ, RZ ;  /* 0x000000ffff327224 */ /* 0x000fe400078e00ff */
[----:B------:R-:W-:-:S02]  /*2ef0*/  IMAD.MOV R82, RZ, RZ, -R59 ;  /* 0x000000ffff527224 */ /* 0x000fc400078e0a3b */
[----:B------:R-:W-:-:S04]  /*2f00*/  IMAD.HI.U32 R69, R51, R69, R50 ;  /* 0x0000004533457227 */ /* 0x000fc800078e0032 */
[C---:B------:R-:W-:Y:S01]  /*2f10*/  IMAD R50, R5.reuse, R80, R71 ;  /* 0x0000005005327224 */ /* 0x040fe200078e0247 */
[----:B------:R-:W-:Y:S01]  /*2f20*/  IABS R71, R91 ;  /* 0x0000005b00477213 */ /* 0x000fe20000000000 */
[----:B------:R-:W-:Y:S02]  /*2f30*/  @!P1 IMAD.IADD R78, R78, 0x1, -R5 ;  /* 0x000000014e4e9824 */ /* 0x000fe400078e0a05 */
[C---:B------:R-:W-:Y:S01]  /*2f40*/  IMAD R80, R5.reuse, R82, R73 ;  /* 0x0000005205507224 */ /* 0x040fe200078e0249 */
[----:B------:R-:W-:Y:S01]  /*2f50*/  ISETP.GT.U32.AND P1, PT, R5, R50, PT ;  /* 0x000000320500720c */ /* 0x000fe20003f24070 */
[----:B------:R-:W-:Y:S01]  /*2f60*/  @!P4 IMAD.IADD R70, R70, 0x1, -R5 ;  /* 0x000000014646c824 */ /* 0x000fe200078e0a05 */
[----:B------:R-:W-:Y:S01]  /*2f70*/  ISETP.GE.AND P4, PT, R67, RZ, PT ;  /* 0x000000ff4300720c */ /* 0x000fe20003f86270 */
[----:B------:R-:W-:Y:S01]  /*2f80*/  IMAD.HI.U32 R67, R10, R75, RZ ;  /* 0x0000004b0a437227 */ /* 0x000fe200078e00ff */
[----:B------:R-:W-:-:S03]  /*2f90*/  IABS R73, R93 ;  /* 0x0000005d00497213 */ /* 0x000fc60000000000 */
[----:B------:R-:W-:Y:S02]  /*2fa0*/  IMAD.MOV R84, RZ, RZ, -R67 ;  /* 0x000000ffff547224 */ /* 0x000fe400078e0a43 */
[----:B------:R-:W-:-:S04]  /*2fb0*/  IMAD.HI.U32 R51, R10, R71, RZ ;  /* 0x000000470a337227 */ /* 0x000fc800078e00ff */
[----:B------:R-:W-:Y:S01]  /*2fc0*/  @!P1 IMAD.IADD R50, R50, 0x1, -R5 ;  /* 0x0000000132329824 */ /* 0x000fe200078e0a05 */
[C---:B------:R-:W-:Y:S01]  /*2fd0*/  ISETP.GT.U32.AND P1, PT, R5.reuse, R80, PT ;  /* 0x000000500500720c */ /* 0x040fe20003f24070 */
[----:B------:R-:W-:Y:S01]  /*2fe0*/  IMAD R82, R5, R84, R75 ;  /* 0x0000005405527224 */ /* 0x000fe200078e024b */
[----:B------:R-:W-:Y:S01]  /*2ff0*/  IABS R75, R94 ;  /* 0x0000005e004b7213 */ /* 0x000fe20000000000 */
[----:B------:R-:W-:-:S04]  /*3000*/  IMAD.HI.U32 R59, R10, R73, RZ ;  /* 0x000000490a3b7227 */ /* 0x000fc800078e00ff */
[----:B------:R-:W-:Y:S01]  /*3010*/  @!P0 IMAD.MOV R66, RZ, RZ, -R66 ;  /* 0x000000ffff428224 */ /* 0x000fe200078e0a42 */
[C---:B------:R-:W-:Y:S01]  /*3020*/  ISETP.GT.U32.AND P0, PT, R5.reuse, R76, PT ;  /* 0x0000004c0500720c */ /* 0x040fe20003f04070 */
[----:B------:R-:W-:Y:S01]  /*3030*/  @!P2 IMAD.MOV R60, RZ, RZ, -R60 ;  /* 0x000000ffff3ca224 */ /* 0x000fe200078e0a3c */
[----:B------:R-:W-:Y:S01]  /*3040*/  ISETP.GT.U32.AND P2, PT, R5, R72, PT ;  /* 0x000000480500720c */ /* 0x000fe20003f44070 */
[----:B------:R-:W-:-:S04]  /*3050*/  IMAD.HI.U32 R67, R10, R75, RZ ;  /* 0x0000004b0a437227 */ /* 0x000fc800078e00ff */
[----:B------:R-:W-:Y:S01]  /*3060*/  @!P1 IMAD.IADD R80, R80, 0x1, -R5 ;  /* 0x0000000150509824 */ /* 0x000fe200078e0a05 */
[----:B------:R-:W-:Y:S01]  /*3070*/  ISETP.GT.U32.AND P1, PT, R5, R70, PT ;  /* 0x000000460500720c */ /* 0x000fe20003f24070 */
[----:B------:R-:W-:-:S04]  /*3080*/  IMAD.HI.U32 R10, R10, R77, RZ ;  /* 0x0000004d0a0a7227 */ /* 0x000fc800078e00ff */
[----:B------:R-:W-:Y:S01]  /*3090*/  IMAD.MOV R84, RZ, RZ, -R51 ;  /* 0x000000ffff547224 */ /* 0x000fe200078e0a33 */
[----:B------:R-:W-:Y:S01]  /*30a0*/  SHF.R.S32.HI R51, RZ, 0x1f, R194 ;  /* 0x0000001fff337819 */ /* 0x000fe200000114c2 */
[----:B------:R-:W-:Y:S02]  /*30b0*/  IMAD.MOV R86, RZ, RZ, -R59 ;  /* 0x000000ffff567224 */ /* 0x000fe400078e0a3b */
[----:B------:R-:W-:Y:S01]  /*30c0*/  IMAD.MOV.U32 R59, RZ, RZ, R56 ;  /* 0x000000ffff3b7224 */ /* 0x000fe200078e0038 */
[----:B------:R-:W-:Y:S01]  /*30d0*/  LEA.HI R194, R51, R194, RZ, 0x6 ;  /* 0x000000c233c27211 */ /* 0x000fe200078f30ff */
[----:B------:R-:W-:Y:S02]  /*30e0*/  IMAD.MOV R88, RZ, RZ, -R67 ;  /* 0x000000ffff587224 */ /* 0x000fe400078e0a43 */
[----:B------:R-:W-:Y:S01]  /*30f0*/  @!P5 IMAD.MOV R68, RZ, RZ, -R68 ;  /* 0x000000ffff44d224 */ /* 0x000fe200078e0a44 */
[C---:B------:R-:W-:Y:S01]  /*3100*/  ISETP.GT.U32.AND P5, PT, R5.reuse, R50, PT ;  /* 0x000000320500720c */ /* 0x040fe20003fa4070 */
[----:B------:R-:W-:Y:S01]  /*3110*/  IMAD.MOV R90, RZ, RZ, -R10 ;  /* 0x000000ffff5a7224 */ /* 0x000fe200078e0a0a */
[----:B------:R-:W-:Y:S01]  /*3120*/  SHF.R.S32.HI R194, RZ, 0x6, R194 ;  /* 0x00000006ffc27819 */ /* 0x000fe200000114c2 */
[----:B------:R-:W-:-:S02]  /*3130*/  IMAD R10, R5, R84, R71 ;  /* 0x00000054050a7224 */ /* 0x000fc400078e0247 */
[C---:B------:R-:W-:Y:S02]  /*3140*/  IMAD R84, R5.reuse, R86, R73 ;  /* 0x0000005605547224 */ /* 0x040fe400078e0249 */
[----:B------:R-:W-:Y:S01]  /*3150*/  @!P4 IMAD.MOV R59, RZ, RZ, -R59 ;  /* 0x000000ffff3bc224 */ /* 0x000fe200078e0a3b */
[C---:B------:R-:W-:Y:S01]  /*3160*/  ISETP.GT.U32.AND P4, PT, R5.reuse, R78, PT ;  /* 0x0000004e0500720c */ /* 0x040fe20003f84070 */
[C---:B------:R-:W-:Y:S02]  /*3170*/  IMAD R86, R5.reuse, R88, R75 ;  /* 0x0000005805567224 */ /* 0x040fe400078e024b */
[--C-:B------:R-:W-:Y:S01]  /*3180*/  @!P3 IMAD.IADD R74, R74, 0x1, -R5.reuse ;  /* 0x000000014a4ab824 */ /* 0x100fe200078e0a05 */
[C---:B------:R-:W-:Y:S01]  /*3190*/  ISETP.GT.U32.AND P3, PT, R5.reuse, R84, PT ;  /* 0x000000540500720c */ /* 0x040fe20003f64070 */
[--C-:B------:R-:W-:Y:S01]  /*31a0*/  @!P0 IMAD.IADD R76, R76, 0x1, -R5.reuse ;  /* 0x000000014c4c8824 */ /* 0x100fe200078e0a05 */
[C---:B------:R-:W-:Y:S01]  /*31b0*/  ISETP.GT.U32.AND P0, PT, R5.reuse, R86, PT ;  /* 0x000000560500720c */ /* 0x040fe20003f04070 */
[--C-:B------:R-:W-:Y:S01]  /*31c0*/  @!P1 IMAD.IADD R70, R70, 0x1, -R5.reuse ;  /* 0x0000000146469824 */ /* 0x100fe200078e0a05 */
[C---:B------:R-:W-:Y:S01]  /*31d0*/  ISETP.GT.U32.AND P1, PT, R5.reuse, R82, PT ;  /* 0x000000520500720c */ /* 0x040fe20003f24070 */
[----:B------:R-:W-:Y:S01]  /*31e0*/  @!P2 IMAD.IADD R72, R72, 0x1, -R5 ;  /* 0x000000014848a824 */ /* 0x000fe200078e0a05 */
[C---:B------:R-:W-:Y:S01]  /*31f0*/  ISETP.GT.U32.AND P2, PT, R5.reuse, R10, PT ;  /* 0x0000000a0500720c */ /* 0x040fe20003f44070 */
[----:B------:R-:W-:-:S02]  /*3200*/  IMAD R88, R5, R90, R77 ;  /* 0x0000005a05587224 */ /* 0x000fc400078e024d */
[----:B------:R-:W-:Y:S01]  /*3210*/  @!P6 IMAD.MOV R62, RZ, RZ, -R62 ;  /* 0x000000ffff3ee224 */ /* 0x000fe200078e0a3e */
[----:B------:R-:W-:Y:S01]  /*3220*/  ISETP.GT.U32.AND P6, PT, R5, R80, PT ;  /* 0x000000500500720c */ /* 0x000fe20003fc4070 */
[----:B------:R-:W-:Y:S01]  /*3230*/  @!P5 IMAD.IADD R50, R50, 0x1, -R5 ;  /* 0x000000013232d824 */ /* 0x000fe200078e0a05 */
[----:B------:R-:W-:Y:S01]  /*3240*/  ISETP.GE.AND P5, PT, R81, RZ, PT ;  /* 0x000000ff5100720c */ /* 0x000fe20003fa6270 */
[----:B------:R-:W-:-:S04]  /*3250*/  IMAD.HI.U32 R69, R69, R92, RZ ;  /* 0x0000005c45457227 */ /* 0x000fc800078e00ff */
[----:B------:R-:W-:Y:S01]  /*3260*/  @!P4 IMAD.IADD R78, R78, 0x1, -R5 ;  /* 0x000000014e4ec824 */ /* 0x000fe200078e0a05 */
[----:B------:R-:W-:Y:S01]  /*3270*/  ISETP.GT.U32.AND P4, PT, R5, R88, PT ;  /* 0x000000580500720c */ /* 0x000fe20003f84070 */
[----:B------:R-:W-:Y:S02]  /*3280*/  IMAD.MOV R69, RZ, RZ, -R69 ;  /* 0x000000ffff457224 */ /* 0x000fe400078e0a45 */
[--C-:B------:R-:W-:Y:S01]  /*3290*/  @!P3 IMAD.IADD R84, R84, 0x1, -R5.reuse ;  /* 0x000000015454b824 */ /* 0x100fe200078e0a05 */
[----:B------:R-:W-:Y:S01]  /*32a0*/  ISETP.GE.AND P3, PT, R63, RZ, PT ;  /* 0x000000ff3f00720c */ /* 0x000fe20003f66270 */
[--C-:B------:R-:W-:Y:S01]  /*32b0*/  @!P0 IMAD.IADD R86, R86, 0x1, -R5.reuse ;  /* 0x0000000156568824 */ /* 0x100fe200078e0a05 */
[----:B------:R-:W-:Y:S01]  /*32c0*/  ISETP.GE.AND P0, PT, R85, RZ, PT ;  /* 0x000000ff5500720c */ /* 0x000fe20003f06270 */
[----:B------:R-:W-:Y:S02]  /*32d0*/  IMAD R56, R79, R69, R92 ;  /* 0x000000454f387224 */ /* 0x000fe400078e025c */
[--C-:B------:R-:W-:Y:S01]  /*32e0*/  @!P1 IMAD.IADD R82, R82, 0x1, -R5.reuse ;  /* 0x0000000152529824 */ /* 0x100fe200078e0a05 */
[----:B------:R-:W-:Y:S01]  /*32f0*/  ISETP.GE.AND P1, PT, R83, RZ, PT ;  /* 0x000000ff5300720c */ /* 0x000fe20003f26270 */
[--C-:B------:R-:W-:Y:S01]  /*3300*/  @!P2 IMAD.IADD R10, R10, 0x1, -R5.reuse ;  /* 0x000000010a0aa824 */ /* 0x100fe200078e0a05 */
[----:B------:R-:W-:Y:S01]  /*3310*/  ISETP.GE.AND P2, PT, R61, RZ, PT ;  /* 0x000000ff3d00720c */ /* 0x000fe20003f46270 */
[----:B------:R-:W-:Y:S01]  /*3320*/  @!P6 IMAD.IADD R80, R80, 0x1, -R5 ;  /* 0x000000015050e824 */ /* 0x000fe200078e0a05 */
[----:B------:R-:W-:Y:S01]  /*3330*/  ISETP.GT.U32.AND P6, PT, R79, R56, PT ;  /* 0x000000384f00720c */ /* 0x000fe20003fc4070 */
[----:B------:R-:W-:Y:S01]  /*3340*/  @!P5 IMAD.MOV R70, RZ, RZ, -R70 ;  /* 0x000000ffff46d224 */ /* 0x000fe200078e0a46 */
[----:B------:R-:W-:Y:S01]  /*3350*/  ISETP.GT.U32.AND P5, PT, R5, R82, PT ;  /* 0x000000520500720c */ /* 0x000fe20003fa4070 */
[----:B------:R-:W-:Y:S01]  /*3360*/  @!P3 IMAD.MOV R76, RZ, RZ, -R76 ;  /* 0x000000ffff4cb224 */ /* 0x000fe200078e0a4c */
[----:B------:R-:W-:Y:S01]  /*3370*/  @!P4 IADD3 R88, R88, -R5, RZ ;  /* 0x800000055858c210 */ /* 0x000fe20007ffe0ff */
[----:B------:R-:W-:Y:S01]  /*3380*/  @!P0 IMAD.MOV R78, RZ, RZ, -R78 ;  /* 0x000000ffff4e8224 */ /* 0x000fe200078e0a4e */
[----:B------:R-:W-:-:S02]  /*3390*/  ISETP.GE.AND P4, PT, R65, RZ, PT ;  /* 0x000000ff4100720c */ /* 0x000fc40003f86270 */
[C---:B------:R-:W-:Y:S01]  /*33a0*/  ISETP.GT.U32.AND P3, PT, R5.reuse, R86, PT ;  /* 0x000000560500720c */ /* 0x040fe20003f64070 */
[----:B------:R-:W-:Y:S01]  /*33b0*/  @!P1 IMAD.MOV R72, RZ, RZ, -R72 ;  /* 0x000000ffff489224 */ /* 0x000fe200078e0a48 */
[C---:B------:R-:W-:Y:S01]  /*33c0*/  ISETP.GT.U32.AND P0, PT, R5.reuse, R88, PT ;  /* 0x000000580500720c */ /* 0x040fe20003f04070 */
[----:B------:R-:W-:Y:S01]  /*33d0*/  @!P2 IMAD.MOV R74, RZ, RZ, -R74 ;  /* 0x000000ffff4aa224 */ /* 0x000fe200078e0a4a */
[C---:B------:R-:W-:Y:S01]  /*33e0*/  ISETP.GT.U32.AND P1, PT, R5.reuse, R10, PT ;  /* 0x0000000a0500720c */ /* 0x040fe20003f24070 */
[----:B------:R-:W-:Y:S01]  /*33f0*/  @!P6 IMAD.IADD R56, R56, 0x1, -R79 ;  /* 0x000000013838e824 */ /* 0x000fe200078e0a4f */
[----:B------:R-:W-:Y:S01]  /*3400*/  ISETP.GT.U32.AND P2, PT, R5, R84, PT ;  /* 0x000000540500720c */ /* 0x000fe20003f44070 */
[--C-:B------:R-:W-:Y:S01]  /*3410*/  @!P5 IMAD.IADD R82, R82, 0x1, -R5.reuse ;  /* 0x000000015252d824 */ /* 0x100fe200078e0a05 */
[----:B------:R-:W-:Y:S02]  /*3420*/  ISETP.GE.AND P5, PT, R89, RZ, PT ;  /* 0x000000ff5900720c */ /* 0x000fe40003fa6270 */
[----:B------:R-:W-:Y:S01]  /*3430*/  ISETP.GE.AND P6, PT, R87, RZ, PT ;  /* 0x000000ff5700720c */ /* 0x000fe20003fc6270 */
[----:B------:R-:W-:Y:S01]  /*3440*/  @!P4 IMAD.MOV R50, RZ, RZ, -R50 ;  /* 0x000000ffff32c224 */ /* 0x000fe200078e0a32 */
[----:B------:R-:W-:Y:S01]  /*3450*/  ISETP.GT.U32.AND P4, PT, R79, R56, PT ;  /* 0x000000384f00720c */ /* 0x000fe20003f84070 */
[--C-:B------:R-:W-:Y:S01]  /*3460*/  @!P3 IMAD.IADD R86, R86, 0x1, -R5.reuse ;  /* 0x000000015656b824 */ /* 0x100fe200078e0a05 */
[----:B------:R-:W-:Y:S01]  /*3470*/  ISETP.GE.AND P3, PT, R93, RZ, PT ;  /* 0x000000ff5d00720c */ /* 0x000fe20003f66270 */
[--C-:B------:R-:W-:Y:S01]  /*3480*/  @!P0 IMAD.IADD R88, R88, 0x1, -R5.reuse ;  /* 0x0000000158588824 */ /* 0x100fe200078e0a05 */
[----:B------:R-:W-:Y:S01]  /*3490*/  ISETP.GE.AND P0, PT, R94, RZ, PT ;  /* 0x000000ff5e00720c */ /* 0x000fe20003f06270 */
[--C-:B------:R-:W-:Y:S01]  /*34a0*/  @!P1 IMAD.IADD R10, R10, 0x1, -R5.reuse ;  /* 0x000000010a0a9824 */ /* 0x100fe200078e0a05 */
[----:B------:R-:W-:Y:S01]  /*34b0*/  ISETP.GE.AND P1, PT, R6, RZ, PT ;  /* 0x000000ff0600720c */ /* 0x000fe20003f26270 */
[----:B------:R-:W-:Y:S01]  /*34c0*/  @!P2 IMAD.IADD R84, R84, 0x1, -R5 ;  /* 0x000000015454a824 */ /* 0x000fe200078e0a05 */
[----:B------:R-:W-:Y:S01]  /*34d0*/  ISETP.GE.AND P2, PT, R91, RZ, PT ;  /* 0x000000ff5b00720c */ /* 0x000fe20003f46270 */
[----:B------:R-:W-:Y:S01]  /*34e0*/  @!P5 IMAD.MOV R82, RZ, RZ, -R82 ;  /* 0x000000ffff52d224 */ /* 0x000fe200078e0a52 */
[----:B------:R-:W-:Y:S01]  /*34f0*/  ISETP.NE.AND P5, PT, R53, RZ, PT ;  /* 0x000000ff3500720c */ /* 0x000fe20003fa5270 */
[----:B------:R-:W-:Y:S01]  /*3500*/  @!P6 IMAD.MOV R80, RZ, RZ, -R80 ;  /* 0x000000ffff50e224 */ /* 0x000fe200078e0a50 */
[----:B------:R-:W-:Y:S01]  /*3510*/  LOP3.LUT R6, RZ, R53, RZ, 0x33, !PT ;  /* 0x00000035ff067212 */ /* 0x000fe200078e33ff */
[----:B------:R-:W-:Y:S01]  /*3520*/  @!P4 IMAD.IADD R56, R56, 0x1, -R79 ;  /* 0x000000013838c824 */ /* 0x000fe200078e0a4f */
[----:B------:R-:W-:Y:S01]  /*3530*/  ISETP.GE.AND P4, PT, R186, RZ, PT ;  /* 0x000000ffba00720c */ /* 0x000fe20003f86270 */
[----:B------:R-:W-:Y:S01]  /*3540*/  @!P3 IMAD.MOV R84, RZ, RZ, -R84 ;  /* 0x000000ffff54b224 */ /* 0x000fe200078e0a54 */
[----:B------:R-:W-:Y:S01]  /*3550*/  ISETP.NE.AND P6, PT, R52, RZ, PT ;  /* 0x000000ff3400720c */ /* 0x000fe20003fc5270 */
[----:B------:R-:W-:Y:S01]  /*3560*/  @!P0 IMAD.MOV R86, RZ, RZ, -R86 ;  /* 0x000000ffff568224 */ /* 0x000fe200078e0a56 */
[C---:B------:R-:W-:Y:S01]  /*3570*/  SEL R8, R6.reuse, R8, !P5 ;  /* 0x0000000806087207 */ /* 0x040fe20006800000 */
[----:B------:R-:W-:Y:S01]  /*3580*/  @!P1 IMAD.MOV R88, RZ, RZ, -R88 ;  /* 0x000000ffff589224 */ /* 0x000fe200078e0a58 */
[----:B------:R-:W-:-:S02]  /*3590*/  SEL R12, R6, R12, !P5 ;  /* 0x0000000c060c7207 */ /* 0x000fc40006800000 */
[----:B------:R-:W-:Y:S02]  /*35a0*/  CS2R R92, SRZ ;  /* 0x00000000005c7805 */ /* 0x000fe4000001ff00 */
[----:B------:R-:W-:Y:S01]  /*35b0*/  @!P2 IADD3 R10, -R10, RZ, RZ ;  /* 0x000000ff0a0aa210 */ /* 0x000fe20007ffe1ff */
[----:B------:R-:W-:Y:S01]  /*35c0*/  IMAD R8, R8, UR8, RZ ;  /* 0x0000000808087c24 */ /* 0x000fe2000f8e02ff */
[----:B------:R-:W-:Y:S01]  /*35d0*/  SEL R7, R6, R7, !P5 ;  /* 0x0000000706077207 */ /* 0x000fe20006800000 */
[----:B------:R-:W-:Y:S01]  /*35e0*/  IMAD R12, R12, UR8, RZ ;  /* 0x000000080c0c7c24 */ /* 0x000fe2000f8e02ff */
[C---:B------:R-:W-:Y:S01]  /*35f0*/  SEL R9, R6.reuse, R9, !P5 ;  /* 0x0000000906097207 */ /* 0x040fe20006800000 */
[----:B------:R-:W-:Y:S01]  /*3600*/  @!P4 IMAD.MOV R56, RZ, RZ, -R56 ;  /* 0x000000ffff38c224 */ /* 0x000fe200078e0a38 */
[C---:B------:R-:W-:Y:S01]  /*3610*/  SEL R16, R6.reuse, R16, !P5 ;  /* 0x0000001006107207 */ /* 0x040fe20006800000 */
[----:B------:R-:W-:Y:S01]  /*3620*/  IMAD R7, R7, UR8, RZ ;  /* 0x0000000807077c24 */ /* 0x000fe2000f8e02ff */
[C---:B------:R-:W-:Y:S01]  /*3630*/  SEL R19, R6.reuse, R19, !P5 ;  /* 0x0000001306137207 */ /* 0x040fe20006800000 */
[----:B------:R-:W-:Y:S01]  /*3640*/  IMAD R9, R9, UR8, RZ ;  /* 0x0000000809097c24 */ /* 0x000fe2000f8e02ff */
[----:B------:R-:W-:Y:S01]  /*3650*/  SEL R11, R6, R11, !P5 ;  /* 0x0000000b060b7207 */ /* 0x000fe20006800000 */
[----:B------:R-:W-:Y:S01]  /*3660*/  IMAD R16, R16, UR8, RZ ;  /* 0x0000000810107c24 */ /* 0x000fe2000f8e02ff */
[C---:B------:R-:W-:Y:S01]  /*3670*/  SEL R13, R6.reuse, R13, !P5 ;  /* 0x0000000d060d7207 */ /* 0x040fe20006800000 */
[----:B------:R-:W-:Y:S01]  /*3680*/  IMAD R19, R19, UR8, RZ ;  /* 0x0000000813137c24 */ /* 0x000fe2000f8e02ff */
        /* <DEDUP_REMOVED lines=10> */
[----:B------:R-:W-:Y:S01]  /*3730*/  SEL R21, R6, R21, !P5 ;  /* 0x0000001506157207 */ /* 0x000fe20006800000 */
[----:B------:R-:W-:Y:S01]  /*3740*/  IMAD R18, R18, UR8, RZ ;  /* 0x0000000812127c24 */ /* 0x000fe2000f8e02ff */
[----:B------:R-:W-:Y:S01]  /*3750*/  SEL R22, R6, R22, !P5 ;  /* 0x0000001606167207 */ /* 0x000fe20006800000 */
[----:B------:R-:W-:Y:S01]  /*3760*/  IMAD R20, R20, UR8, RZ ;  /* 0x0000000814147c24 */ /* 0x000fe2000f8e02ff */
[C---:B------:R-:W-:Y:S01]  /*3770*/  SEL R23, R6.reuse, R23, !P5 ;  /* 0x0000001706177207 */ /* 0x040fe20006800000 */
        /* <DEDUP_REMOVED lines=97> */
[----:B------:R-:W-:Y:S01]  /*3d90*/  LEA R182, P5, R8, UR10, 0x1 ;  /* 0x0000000a08b67c11 */ /* 0x000fe2000f8a08ff */
[----:B------:R-:W-:Y:S01]  /*3da0*/  IMAD R86, R86, UR8, RZ ;  /* 0x0000000856567c24 */ /* 0x000fe2000f8e02ff */
[----:B------:R-:W-:Y:S01]  /*3db0*/  LEA R176, P1, R12, UR10, 0x1 ;  /* 0x0000000a0cb07c11 */ /* 0x000fe2000f8208ff */
[----:B------:R-:W-:Y:S01]  /*3dc0*/  IMAD R6, R6, UR8, RZ ;  /* 0x0000000806067c24 */ /* 0x000fe2000f8e02ff */
[----:B------:R-:W-:Y:S01]  /*3dd0*/  @!P6 LOP3.LUT R56, RZ, R52, RZ, 0x33, !PT ;  /* 0x00000034ff38e212 */ /* 0x000fe200078e33ff */
[----:B------:R-:W-:Y:S01]  /*3de0*/  ULDC.64 UR8, c[0x0][0x210] ;  /* 0x0000840000087ab9 */ /* 0x000fe20000000a00 */
[----:B------:R-:W-:-:S02]  /*3df0*/  LEA R184, P6, R7, UR10, 0x1 ;  /* 0x0000000a07b87c11 */ /* 0x000fc4000f8c08ff */
[----:B------:R-:W-:Y:S02]  /*3e00*/  CS2R R94, SRZ ;  /* 0x00000000005e7805 */ /* 0x000fe4000001ff00 */
[----:B------:R-:W-:Y:S02]  /*3e10*/  LEA.HI.X.SX32 R181, R8, UR11, 0x1, P5 ;  /* 0x0000000b08b57c11 */ /* 0x000fe4000a8f0eff */
[----:B------:R-:W-:Y:S02]  /*3e20*/  LEA.HI.X.SX32 R175, R12, UR11, 0x1, P1 ;  /* 0x0000000b0caf7c11 */ /* 0x000fe400088f0eff */
[----:B------:R-:W-:Y:S02]  /*3e30*/  LEA R180, P3, R9, UR10, 0x1 ;  /* 0x0000000a09b47c11 */ /* 0x000fe4000f8608ff */
[----:B------:R-:W-:Y:S02]  /*3e40*/  LEA R168, P5, R16, UR10, 0x1 ;  /* 0x0000000a10a87c11 */ /* 0x000fe4000f8a08ff */
[----:B------:R-:W-:-:S02]  /*3e50*/  LEA R162, P1, R19, UR10, 0x1 ;  /* 0x0000000a13a27c11 */ /* 0x000fc4000f8208ff */
[----:B------:R-:W-:Y:S02]  /*3e60*/  LEA.HI.X.SX32 R183, R7, UR11, 0x1, P6 ;  /* 0x0000000b07b77c11 */ /* 0x000fe4000b0f0eff */
[----:B------:R-:W-:Y:S02]  /*3e70*/  LEA R170, P6, R15, UR10, 0x1 ;  /* 0x0000000a0faa7c11 */ /* 0x000fe4000f8c08ff */
[----:B------:R-:W-:Y:S02]  /*3e80*/  LEA.HI.X.SX32 R179, R9, UR11, 0x1, P3 ;  /* 0x0000000b09b37c11 */ /* 0x000fe400098f0eff */
[----:B------:R-:W-:Y:S02]  /*3e90*/  LEA.HI.X.SX32 R167, R16, UR11, 0x1, P5 ;  /* 0x0000000b10a77c11 */ /* 0x000fe4000a8f0eff */
[----:B------:R-:W-:Y:S02]  /*3ea0*/  LEA.HI.X.SX32 R161, R19, UR11, 0x1, P1 ;  /* 0x0000000b13a17c11 */ /* 0x000fe400088f0eff */
[----:B------:R-:W-:-:S02]  /*3eb0*/  LEA R166, P3, R17, UR10, 0x1 ;  /* 0x0000000a11a67c11 */ /* 0x000fc4000f8608ff */
[----:B------:R-:W-:Y:S02]  /*3ec0*/  LEA R154, P5, R23, UR10, 0x1 ;  /* 0x0000000a179a7c11 */ /* 0x000fe4000f8a08ff */
[----:B------:R-:W-:Y:S02]  /*3ed0*/  LEA R148, P1, R26, UR10, 0x1 ;  /* 0x0000000a1a947c11 */ /* 0x000fe4000f8208ff */
[----:B------:R-:W-:Y:S02]  /*3ee0*/  LEA R178, P2, R11, UR10, 0x1 ;  /* 0x0000000a0bb27c11 */ /* 0x000fe4000f8408ff */
[----:B------:R-:W-:Y:S02]  /*3ef0*/  LEA R174, P0, R13, UR10, 0x1 ;  /* 0x0000000a0dae7c11 */ /* 0x000fe4000f8008ff */
[----:B------:R-:W-:Y:S02]  /*3f00*/  LEA.HI.X.SX32 R169, R15, UR11, 0x1, P6 ;  /* 0x0000000b0fa97c11 */ /* 0x000fe4000b0f0eff */
[----:B------:R-:W-:-:S02]  /*3f10*/  LEA R156, P6, R22, UR10, 0x1 ;  /* 0x0000000a169c7c11 */ /* 0x000fc4000f8c08ff */
[----:B------:R-:W-:Y:S02]  /*3f20*/  LEA.HI.X.SX32 R165, R17, UR11, 0x1, P3 ;  /* 0x0000000b11a57c11 */ /* 0x000fe400098f0eff */
[----:B------:R-:W-:Y:S02]  /*3f30*/  LEA.HI.X.SX32 R153, R23, UR11, 0x1, P5 ;  /* 0x0000000b17997c11 */ /* 0x000fe4000a8f0eff */
[----:B------:R-:W-:Y:S02]  /*3f40*/  LEA.HI.X.SX32 R147, R26, UR11, 0x1, P1 ;  /* 0x0000000b1a937c11 */ /* 0x000fe400088f0eff */
[----:B------:R-:W-:Y:S02]  /*3f50*/  LEA R152, P3, R24, UR10, 0x1 ;  /* 0x0000000a18987c11 */ /* 0x000fe4000f8608ff */
[----:B------:R-:W-:Y:S02]  /*3f60*/  LEA R140, P5, R30, UR10, 0x1 ;  /* 0x0000000a1e8c7c11 */ /* 0x000fe4000f8a08ff */
[----:B------:R-:W-:-:S02]  /*3f70*/  LEA R134, P1, R33, UR10, 0x1 ;  /* 0x0000000a21867c11 */ /* 0x000fc4000f8208ff */
[----:B------:R-:W-:Y:S02]  /*3f80*/  LEA.HI.X.SX32 R177, R11, UR11, 0x1, P2 ;  /* 0x0000000b0bb17c11 */ /* 0x000fe400090f0eff */
[----:B------:R-:W-:Y:S02]  /*3f90*/  LEA.HI.X.SX32 R173, R13, UR11, 0x1, P0 ;  /* 0x0000000b0dad7c11 */ /* 0x000fe400080f0eff */
[----:B------:R-:W-:Y:S02]  /*3fa0*/  LEA R172, P4, R14, UR10, 0x1 ;  /* 0x0000000a0eac7c11 */ /* 0x000fe4000f8808ff */
[----:B------:R-:W-:Y:S02]  /*3fb0*/  LEA R164, P2, R18, UR10, 0x1 ;  /* 0x0000000a12a47c11 */ /* 0x000fe4000f8408ff */
[----:B------:R-:W-:Y:S02]  /*3fc0*/  LEA R160, P0, R20, UR10, 0x1 ;  /* 0x0000000a14a07c11 */ /* 0x000fe4000f8008ff */
[----:B------:R-:W-:-:S02]  /*3fd0*/  LEA.HI.X.SX32 R155, R22, UR11, 0x1, P6 ;  /* 0x0000000b169b7c11 */ /* 0x000fc4000b0f0eff */
[----:B------:R-:W-:Y:S02]  /*3fe0*/  LEA R142, P6, R29, UR10, 0x1 ;  /* 0x0000000a1d8e7c11 */ /* 0x000fe4000f8c08ff */
[----:B------:R-:W-:Y:S02]  /*3ff0*/  LEA.HI.X.SX32 R151, R24, UR11, 0x1, P3 ;  /* 0x0000000b18977c11 */ /* 0x000fe400098f0eff */
[----:B------:R-:W-:Y:S02]  /*4000*/  LEA.HI.X.SX32 R139, R30, UR11, 0x1, P5 ;  /* 0x0000000b1e8b7c11 */ /* 0x000fe4000a8f0eff */
[----:B------:R-:W-:Y:S02]  /*4010*/  LEA.HI.X.SX32 R133, R33, UR11, 0x1, P1 ;  /* 0x0000000b21857c11 */ /* 0x000fe400088f0eff */
[----:B------:R-:W-:Y:S02]  /*4020*/  LEA R138, P3, R31, UR10, 0x1 ;  /* 0x0000000a1f8a7c11 */ /* 0x000fe4000f8608ff */
[----:B------:R-:W-:-:S02]  /*4030*/  LEA R126, P5, R37, UR10, 0x1 ;  /* 0x0000000a257e7c11 */ /* 0x000fc4000f8a08ff */
        /* <DEDUP_REMOVED lines=8> */
[----:B------:R-:W-:Y:S02]  /*40c0*/  LEA R128, P6, R36, UR10, 0x1 ;  /* 0x0000000a24807c11 */ /* 0x000fe4000f8c08ff */
[----:B------:R-:W-:Y:S02]  /*40d0*/  LEA.HI.X.SX32 R137, R31, UR11, 0x1, P3 ;  /* 0x0000000b1f897c11 */ /* 0x000fe400098f0eff */
[----:B------:R-:W-:Y:S02]  /*40e0*/  LEA.HI.X.SX32 R125, R37, UR11, 0x1, P5 ;  /* 0x0000000b257d7c11 */ /* 0x000fe4000a8f0eff */
[----:B------:R-:W-:-:S02]  /*40f0*/  LEA.HI.X.SX32 R119, R40, UR11, 0x1, P1 ;  /* 0x0000000b28777c11 */ /* 0x000fc400088f0eff */
[----:B------:R-:W-:Y:S02]  /*4100*/  LEA R124, P3, R38, UR10, 0x1 ;  /* 0x0000000a267c7c11 */ /* 0x000fe4000f8608ff */
[----:B------:R-:W-:Y:S02]  /*4110*/  LEA R112, P5, R44, UR10, 0x1 ;  /* 0x0000000a2c707c11 */ /* 0x000fe4000f8a08ff */
        /* <DEDUP_REMOVED lines=8> */
[----:B------:R-:W-:Y:S02]  /*41a0*/  LEA R114, P6, R43, UR10, 0x1 ;  /* 0x0000000a2b727c11 */ /* 0x000fe4000f8c08ff */
[----:B------:R-:W-:-:S02]  /*41b0*/  LEA.HI.X.SX32 R123, R38, UR11, 0x1, P3 ;  /* 0x0000000b267b7c11 */ /* 0x000fc400098f0eff */
[----:B------:R-:W-:Y:S02]  /*41c0*/  LEA.HI.X.SX32 R111, R44, UR11, 0x1, P5 ;  /* 0x0000000b2c6f7c11 */ /* 0x000fe4000a8f0eff */
[----:B------:R-:W-:Y:S02]  /*41d0*/  LEA.HI.X.SX32 R105, R47, UR11, 0x1, P1 ;  /* 0x0000000b2f697c11 */ /* 0x000fe400088f0eff */
[----:B------:R-:W-:Y:S02]  /*41e0*/  LEA R110, P3, R45, UR10, 0x1 ;  /* 0x0000000a2d6e7c11 */ /* 0x000fe4000f8608ff */
[----:B------:R-:W-:Y:S02]  /*41f0*/  LEA R44, P1, R60, UR10, 0x1 ;  /* 0x0000000a3c2c7c11 */ /* 0x000fe4000f8208ff */
[----:B------:R-:W-:Y:S02]  /*4200*/  LEA.HI.X.SX32 R143, R28, UR11, 0x1, P4 ;  /* 0x0000000b1c8f7c11 */ /* 0x000fe4000a0f0eff */
[----:B------:R-:W-:-:S02]  /*4210*/  LEA.HI.X.SX32 R135, R32, UR11, 0x1, P2 ;  /* 0x0000000b20877c11 */ /* 0x000fc400090f0eff */
[----:B------:R-:W-:Y:S02]  /*4220*/  LEA.HI.X.SX32 R131, R34, UR11, 0x1, P0 ;  /* 0x0000000b22837c11 */ /* 0x000fe400080f0eff */
[----:B------:R-:W-:Y:S02]  /*4230*/  LEA R130, P4, R35, UR10, 0x1 ;  /* 0x0000000a23827c11 */ /* 0x000fe4000f8808ff */
[----:B------:R-:W-:Y:S02]  /*4240*/  LEA R122, P2, R39, UR10, 0x1 ;  /* 0x0000000a277a7c11 */ /* 0x000fe4000f8408ff */
[----:B------:R-:W-:Y:S02]  /*4250*/  LEA R118, P0, R41, UR10, 0x1 ;  /* 0x0000000a29767c11 */ /* 0x000fe4000f8008ff */
[----:B------:R-:W-:Y:S02]  /*4260*/  LEA.HI.X.SX32 R113, R43, UR11, 0x1, P6 ;  /* 0x0000000b2b717c11 */ /* 0x000fe4000b0f0eff */
[----:B------:R-:W-:-:S02]  /*4270*/  LEA.HI.X.SX32 R109, R45, UR11, 0x1, P3 ;  /* 0x0000000b2d6d7c11 */ /* 0x000fc400098f0eff */
[----:B------:R-:W-:Y:S02]  /*4280*/  LEA.HI.X.SX32 R43, R60, UR11, 0x1, P1 ;  /* 0x0000000b3c2b7c11 */ /* 0x000fe400088f0eff */
        /* <DEDUP_REMOVED lines=8> */
[----:B------:R-:W-:Y:S02]  /*4310*/  LEA R52, P6, R51, UR10, 0x1 ;  /* 0x0000000a33347c11 */ /* 0x000fe4000f8c08ff */
[----:B------:R-:W-:Y:S01]  /*4320*/  LEA.HI.X.SX32 R47, R57, UR11, 0x1, P3 ;  /* 0x0000000b392f7c11 */ /* 0x000fe200098f0eff */
[----:B------:R-:W-:Y:S01]  /*4330*/  IMAD R57, R4, R189, RZ ;  /* 0x000000bd04397224 */ /* 0x000fe200078e02ff */
[----:B------:R-:W-:-:S02]  /*4340*/  LEA.HI.X.SX32 R29, R72, UR11, 0x1, P1 ;  /* 0x0000000b481d7c11 */ /* 0x000fc400088f0eff */
[----:B------:R-:W-:Y:S02]  /*4350*/  CS2R R72, SRZ ;  /* 0x0000000000487805 */ /* 0x000fe4000001ff00 */
[----:B------:R-:W-:Y:S02]  /*4360*/  LEA R16, P1, R65, UR10, 0x1 ;  /* 0x0000000a41107c11 */ /* 0x000fe4000f8208ff */
[----:B------:R-:W-:Y:S02]  /*4370*/  LEA.HI.X.SX32 R115, R42, UR11, 0x1, P4 ;  /* 0x0000000b2a737c11 */ /* 0x000fe4000a0f0eff */
        /* <DEDUP_REMOVED lines=8> */
[----:B------:R-:W-:-:S02]  /*4400*/  LEA R7, P1, R57, UR8, 0x1 ;  /* 0x0000000839077c11 */ /* 0x000fc4000f8208ff */
[----:B------:R-:W-:Y:S01]  /*4410*/  LEA.HI.X.SX32 R45, R58, UR11, 0x1, P2 ;  /* 0x0000000b3a2d7c11 */ /* 0x000fe200090f0eff */
[----:B------:R-:W-:Y:S01]  /*4420*/  IMAD R58, R3, R189, RZ ;  /* 0x000000bd033a7224 */ /* 0x000fe200078e02ff */
[----:B------:R-:W-:Y:S01]  /*4430*/  LEA.HI.X.SX32 R41, R62, UR11, 0x1, P0 ;  /* 0x0000000b3e297c11 */ /* 0x000fe200080f0eff */
[----:B------:R-:W-:Y:S01]  /*4440*/  IMAD.SHL.U32 R189, R189, 0x40, RZ ;  /* 0x00000040bdbd7824 */ /* 0x000fe200078e00ff */
[----:B------:R-:W-:Y:S02]  /*4450*/  LEA.HI.X.SX32 R37, R66, UR11, 0x1, P6 ;  /* 0x0000000b42257c11 */ /* 0x000fe4000b0f0eff */
[----:B------:R-:W-:Y:S02]  /*4460*/  LEA R34, P3, R68, UR10, 0x1 ;  /* 0x0000000a44227c11 */ /* 0x000fe4000f8608ff */
[----:B------:R-:W-:Y:S02]  /*4470*/  LEA R32, P2, R70, UR10, 0x1 ;  /* 0x0000000a46207c11 */ /* 0x000fe4000f8408ff */
[----:B------:R-:W-:-:S02]  /*4480*/  LEA R28, P0, R74, UR10, 0x1 ;  /* 0x0000000a4a1c7c11 */ /* 0x000fc4000f8008ff */
[----:B------:R-:W-:Y:S02]  /*4490*/  LEA R24, P6, R78, UR10, 0x1 ;  /* 0x0000000a4e187c11 */ /* 0x000fe4000f8c08ff */
[----:B------:R-:W-:Y:S02]  /*44a0*/  LEA.HI.X.SX32 R53, R49, UR11, 0x1, P4 ;  /* 0x0000000b31357c11 */ /* 0x000fe4000a0f0eff */
[----:B------:R-:W-:Y:S02]  /*44b0*/  LEA.HI.X.SX32 R3, R57, UR9, 0x1, P1 ;  /* 0x0000000939037c11 */ /* 0x000fe400088f0eff */
[----:B------:R-:W-:Y:S02]  /*44c0*/  LEA R50, P5, R61, UR10, 0x1 ;  /* 0x0000000a3d327c11 */ /* 0x000fe4000f8a08ff */
[----:B------:R-:W-:Y:S02]  /*44d0*/  LEA R40, P4, R64, UR10, 0x1 ;  /* 0x0000000a40287c11 */ /* 0x000fe4000f8808ff */
[----:B------:R-:W-:-:S02]  /*44e0*/  LOP3.LUT R57, R192, 0x3f, RZ, 0xc0, !PT ;  /* 0x0000003fc0397812 */ /* 0x000fc400078ec0ff */
[----:B------:R-:W-:Y:S02]  /*44f0*/  LEA.HI.X.SX32 R33, R68, UR11, 0x1, P3 ;  /* 0x0000000b44217c11 */ /* 0x000fe400098f0eff */
[----:B------:R-:W-:Y:S01]  /*4500*/  LEA.HI.X.SX32 R31, R70, UR11, 0x1, P2 ;  /* 0x0000000b461f7c11 */ /* 0x000fe200090f0eff */
[----:B--2---:R-:W-:Y:S01]  /*4510*/  IMAD R57, R57, R190, RZ ;  /* 0x000000be39397224 */ /* 0x004fe200078e02ff */
[----:B------:R-:W-:Y:S02]  /*4520*/  LEA.HI.X.SX32 R27, R74, UR11, 0x1, P0 ;  /* 0x0000000b4a1b7c11 */ /* 0x000fe400080f0eff */
[----:B------:R-:W-:Y:S02]  /*4530*/  CS2R R74, SRZ ;  /* 0x00000000004a7805 */ /* 0x000fe4000001ff00 */
[----:B------:R-:W-:Y:S02]  /*4540*/  LEA.HI.X.SX32 R23, R78, UR11, 0x1, P6 ;  /* 0x0000000b4e177c11 */ /* 0x000fe4000b0f0eff */
[----:B------:R-:W-:-:S02]  /*4550*/  CS2R R78, SRZ ;  /* 0x00000000004e7805 */ /* 0x000fc4000001ff00 */
[----:B------:R-:W-:Y:S01]  /*4560*/  LEA R20, P3, R80, UR10, 0x1 ;  /* 0x0000000a50147c11 */ /* 0x000fe2000f8608ff */
[----:B------:R-:W-:Y:S01]  /*4570*/  IMAD.SHL.U32 R190, R190, 0x40, RZ ;  /* 0x00000040bebe7824 */ /* 0x000fe200078e00ff */
[----:B------:R-:W-:Y:S01]  /*4580*/  LEA R18, P2, R82, UR10, 0x1 ;  /* 0x0000000a52127c11 */ /* 0x000fe2000f8408ff */
[----:B------:R-:W-:Y:S01]  /*4590*/  IMAD.SHL.U32 R187, R57, 0x2, RZ ;  /* 0x0000000239bb7824 */ /* 0x000fe200078e00ff */
[----:B------:R-:W-:Y:S02]  /*45a0*/  LEA R14, P0, R84, UR10, 0x1 ;  /* 0x0000000a540e7c11 */ /* 0x000fe4000f8008ff */
[----:B------:R-:W-:Y:S02]  /*45b0*/  LEA R10, P6, R6, UR10, 0x1 ;  /* 0x0000000a060a7c11 */ /* 0x000fe4000f8c08ff */
[----:B------:R-:W-:Y:S02]  /*45c0*/  LEA.HI.X.SX32 R49, R61, UR11, 0x1, P5 ;  /* 0x0000000b3d317c11 */ /* 0x000fe4000a8f0eff */
[----:B------:R-:W-:-:S02]  /*45d0*/  LEA.HI.X.SX32 R39, R64, UR11, 0x1, P4 ;  /* 0x0000000b40277c11 */ /* 0x000fc4000a0f0eff */
[----:B------:R-:W-:Y:S02]  /*45e0*/  LEA R36, P5, R59, UR10, 0x1 ;  /* 0x0000000a3b247c11 */ /* 0x000fe4000f8a08ff */
[----:B------:R-:W-:Y:S02]  /*45f0*/  LEA R26, P4, R76, UR10, 0x1 ;  /* 0x0000000a4c1a7c11 */ /* 0x000fe4000f8808ff */
[----:B------:R-:W-:Y:S02]  /*4600*/  LEA.HI.X.SX32 R19, R80, UR11, 0x1, P3 ;  /* 0x0000000b50137c11 */ /* 0x000fe400098f0eff */
[----:B------:R-:W-:Y:S02]  /*4610*/  LEA.HI.X.SX32 R17, R82, UR11, 0x1, P2 ;  /* 0x0000000b52117c11 */ /* 0x000fe400090f0eff */
[----:B------:R-:W-:Y:S02]  /*4620*/  LEA.HI.X.SX32 R13, R84, UR11, 0x1, P0 ;  /* 0x0000000b540d7c11 */ /* 0x000fe400080f0eff */
[----:B------:R-:W-:-:S02]  /*4630*/  LEA.HI.X.SX32 R9, R6, UR11, 0x1, P6 ;  /* 0x0000000b06097c11 */ /* 0x000fc4000b0f0eff */
[----:B------:R-:W-:Y:S02]  /*4640*/  LEA R8, P0, R2, UR8, 0x1 ;  /* 0x0000000802087c11 */ /* 0x000fe4000f8008ff */
[----:B------:R-:W-:Y:S02]  /*4650*/  LEA R6, P2, R58, UR8, 0x1 ;  /* 0x000000083a067c11 */ /* 0x000fe4000f8408ff */
[----:B------:R-:W-:Y:S01]  /*4660*/  LEA R5, P3, R0, UR8, 0x1 ;  /* 0x0000000800057c11 */ /* 0x000fe2000f8608ff */
[----:B------:R-:W-:Y:S01]  /*4670*/  ULDC UR8, c[0x0][0x234] ;  /* 0x00008d0000087ab9 */ /* 0x000fe20000000800 */
[----:B------:R-:W-:Y:S01]  /*4680*/  LEA.HI.X.SX32 R35, R59, UR11, 0x1, P5 ;  /* 0x0000000b3b237c11 */ /* 0x000fe2000a8f0eff */
[----:B------:R-:W-:Y:S01]  /*4690*/  IMAD R56, R56, UR8, RZ ;  /* 0x0000000838387c24 */ /* 0x000fe2000f8e02ff */
[----:B------:R-:W-:Y:S02]  /*46a0*/  LEA.HI.X.SX32 R25, R76, UR11, 0x1, P4 ;  /* 0x0000000b4c197c11 */ /* 0x000fe4000a0f0eff */
[----:B------:R-:W-:-:S02]  /*46b0*/  CS2R R76, SRZ ;  /* 0x00000000004c7805 */ /* 0x000fc4000001ff00 */
[C---:B------:R-:W-:Y:S01]  /*46c0*/  LEA R22, P5, R63.reuse, UR10, 0x1 ;  /* 0x0000000a3f167c11 */ /* 0x040fe2000f8a08ff */
[----:B------:R-:W-:Y:S01]  /*46d0*/  IMAD.WIDE R196, R56, 0x2, RZ ;  /* 0x0000000238c47825 */ /* 0x000fe200078e02ff */
[----:B------:R-:W-:Y:S02]  /*46e0*/  LEA R12, P4, R86, UR10, 0x1 ;  /* 0x0000000a560c7c11 */ /* 0x000fe4000f8808ff */
[----:B------:R-:W-:Y:S02]  /*46f0*/  SHF.R.S32.HI R188, RZ, 0x1f, R57 ;  /* 0x0000001fffbc7819 */ /* 0x000fe40000011439 */
[----:B------:R-:W-:Y:S02]  /*4700*/  LEA.HI.X.SX32 R4, R2, UR9, 0x1, P0 ;  /* 0x0000000902047c11 */ /* 0x000fe400080f0eff */
[----:B------:R-:W-:Y:S02]  /*4710*/  LEA.HI.X.SX32 R21, R63, UR11, 0x1, P5 ;  /* 0x0000000b3f157c11 */ /* 0x000fe4000a8f0eff */
[----:B------:R-:W-:-:S02]  /*4720*/  LEA.HI.X.SX32 R11, R86, UR11, 0x1, P4 ;  /* 0x0000000b560b7c11 */ /* 0x000fc4000a0f0eff */
[----:B------:R-:W-:Y:S02]  /*4730*/  LEA.HI.X.SX32 R2, R58, UR9, 0x1, P2 ;  /* 0x000000093a027c11 */ /* 0x000fe400090f0eff */
[----:B------:R-:W-:Y:S02]  /*4740*/  LEA.HI.X.SX32 R0, R0, UR9, 0x1, P3 ;  /* 0x0000000900007c11 */ /* 0x000fe400098f0eff */
[----:B------:R-:W-:-:S07]  /*4750*/  SHF.L.U64.HI R188, R57, 0x1, R188 ;  /* 0x0000000139bc7819 */ /* 0x000fce00000102bc */
.L_x_2:
[----:B------:R-:W-:Y:S02]  /*4760*/  SHF.R.U32.HI R58, RZ, 0x4, R192 ;  /* 0x00000004ff3a7819 */ /* 0x000fe400000116c0 */
[----:B------:R-:W-:Y:S02]  /*4770*/  LEA.HI R56, R192, 0x30, RZ, 0x1c ;  /* 0x00000030c0387811 */ /* 0x000fe400078fe0ff */
[----:B------:R-:W-:Y:S02]  /*4780*/  SGXT.U32 R58, R58, 0x4 ;  /* 0x000000043a3a781a */ /* 0x000fe40000000000 */
[----:B------:R-:W-:Y:S02]  /*4790*/  ISETP.GE.AND P5, PT, R56, UR5, PT ;  /* 0x0000000538007c0c */ /* 0x000fe4000bfa6270 */
[----:B------:R-:W-:Y:S02]  /*47a0*/  LOP3.LUT R57, R58, 0x10, RZ, 0xfc, !PT ;  /* 0x000000103a397812 */ /* 0x000fe400078efcff */
[----:B------:R-:W-:-:S02]  /*47b0*/  IADD3 R56, P3, R196, R8, RZ ;  /* 0x00000008c4387210 */ /* 0x000fc40007f7e0ff */
[----:B------:R-:W-:Y:S02]  /*47c0*/  ISETP.GE.AND P1, PT, R57, UR5, PT ;  /* 0x0000000539007c0c */ /* 0x000fe4000bf26270 */
[----:B------:R-:W-:Y:S01]  /*47d0*/  PRMT R62, RZ, 0x7610, R62 ;  /* 0x00007610ff3e7816 */ /* 0x000fe2000000003e */
[----:B------:R-:W-:Y:S01]  /*47e0*/  IMAD.X R57, R197, 0x1, R4, P3 ;  /* 0x00000001c5397824 */ /* 0x000fe200018e0604 */
[C---:B------:R-:W-:Y:S02]  /*47f0*/  ISETP.GE.AND P2, PT, R58.reuse, UR5, PT ;  /* 0x000000053a007c0c */ /* 0x040fe4000bf46270 */
[----:B------:R-:W-:Y:S02]  /*4800*/  LOP3.LUT R58, R58, 0x20, RZ, 0xfc, !PT ;  /* 0x000000203a3a7812 */ /* 0x000fe400078efcff */
[----:B------:R-:W-:Y:S01]  /*4810*/  IADD3 R60, P4, R196, R5, RZ ;  /* 0x00000005c43c7210 */ /* 0x000fe20007f9e0ff */
[----:B------:R0:W2:Y:S01]  /*4820*/  @!P5 LDG.E.U16 R62, desc[UR6][R56.64] ;  /* 0x00000006383ed981 */ /* 0x0000a2000c1e1500 */
[----:B------:R-:W-:-:S02]  /*4830*/  ISETP.GE.AND P5, PT, R58, UR5, PT ;  /* 0x000000053a007c0c */ /* 0x000fc4000bfa6270 */
[----:B------:R-:W-:Y:S01]  /*4840*/  LOP3.LUT R59, R192, 0x3f, RZ, 0xc0, !PT ;  /* 0x0000003fc03b7812 */ /* 0x000fe200078ec0ff */
[----:B------:R-:W-:Y:S01]  /*4850*/  IMAD.X R61, R197, 0x1, R0, P4 ;  /* 0x00000001c53d7824 */ /* 0x000fe200020e0600 */
[C---:B------:R-:W-:Y:S02]  /*4860*/  IADD3 R58, P4, R196.reuse, R6, RZ ;  /* 0x00000006c43a7210 */ /* 0x040fe40007f9e0ff */
[----:B------:R-:W-:Y:S02]  /*4870*/  IADD3 R68, P3, R196, R7, RZ ;  /* 0x00000007c4447210 */ /* 0x000fe40007f7e0ff */
[----:B------:R-:W-:Y:S01]  /*4880*/  ISETP.GE.AND P0, PT, R59, UR5, PT ;  /* 0x000000053b007c0c */ /* 0x000fe2000bf06270 */
[C---:B------:R-:W-:Y:S01]  /*4890*/  IMAD.X R59, R197.reuse, 0x1, R2, P4 ;  /* 0x00000001c53b7824 */ /* 0x040fe200020e0602 */
[----:B------:R-:W-:Y:S01]  /*48a0*/  PRMT R65, RZ, 0x7610, R65 ;  /* 0x00007610ff417816 */ /* 0x000fe20000000041 */
[----:B------:R-:W-:Y:S01]  /*48b0*/  IMAD.X R69, R197, 0x1, R3, P3 ;  /* 0x00000001c5457824 */ /* 0x000fe200018e0603 */
[----:B------:R-:W-:-:S02]  /*48c0*/  PRMT R64, RZ, 0x7610, R64 ;  /* 0x00007610ff407816 */ /* 0x000fc40000000040 */
[----:B------:R-:W-:Y:S02]  /*48d0*/  PRMT R209, RZ, 0x7610, R209 ;  /* 0x00007610ffd17816 */ /* 0x000fe400000000d1 */
[----:B------:R1:W3:Y:S04]  /*48e0*/  @!P2 LDG.E.U16 R65, desc[UR6][R60.64] ;  /* 0x000000063c41a981 */ /* 0x0002e8000c1e1500 */
[----:B------:R4:W5:Y:S04]  /*48f0*/  @!P1 LDG.E.U16 R64, desc[UR6][R58.64] ;  /* 0x000000063a409981 */ /* 0x000968000c1e1500 */
[----:B------:R-:W5:Y:S01]  /*4900*/  @!P5 LDG.E.U16 R209, desc[UR6][R68.64] ;  /* 0x0000000644d1d981 */ /* 0x000f62000c1e1500 */
[----:B------:R-:W-:-:S02]  /*4910*/  IADD3 RZ, P2, R110, R187, RZ ;  /* 0x000000bb6eff7210 */ /* 0x000fc40007f5e0ff */
[-C--:B------:R-:W-:Y:S01]  /*4920*/  IADD3 RZ, P1, R114, R187.reuse, RZ ;  /* 0x000000bb72ff7210 */ /* 0x080fe20007f3e0ff */
[--C-:B0-----:R-:W-:Y:S01]  /*4930*/  IMAD.IADD R56, R110, 0x1, R187.reuse ;  /* 0x000000016e387824 */ /* 0x101fe200078e02bb */
[----:B-1----:R-:W-:Y:S01]  /*4940*/  PRMT R60, RZ, 0x7610, R60 ;  /* 0x00007610ff3c7816 */ /* 0x002fe2000000003c */
[--C-:B------:R-:W-:Y:S01]  /*4950*/  IMAD.X R57, R109, 0x1, R188.reuse, P2 ;  /* 0x000000016d397824 */ /* 0x100fe200010e06bc */
[----:B------:R-:W-:Y:S01]  /*4960*/  BAR.SYNC.DEFER_BLOCKING 0x0 ;  /* 0x0000000000007b1d */ /* 0x000fe20000010000 */
[----:B----4-:R-:W-:Y:S01]  /*4970*/  IMAD.X R59, R113, 0x1, R188, P1 ;  /* 0x00000001713b7824 */ /* 0x010fe200008e06bc */
[-C--:B------:R-:W-:Y:S01]  /*4980*/  IADD3 RZ, P1, R118, R187.reuse, RZ ;  /* 0x000000bb76ff7210 */ /* 0x080fe20007f3e0ff */
[----:B------:R-:W-:Y:S01]  /*4990*/  IMAD.IADD R58, R114, 0x1, R187 ;  /* 0x00000001723a7824 */ /* 0x000fe200078e02bb */
[----:B------:R-:W-:Y:S02]  /*49a0*/  PRMT R61, RZ, 0x7610, R61 ;  /* 0x00007610ff3d7816 */ /* 0x000fe4000000003d */
[----:B------:R-:W-:-:S02]  /*49b0*/  IADD3 RZ, P2, R112, R187, RZ ;  /* 0x000000bb70ff7210 */ /* 0x000fc40007f5e0ff */
[----:B------:R-:W-:-:S03]  /*49c0*/  PRMT R237, RZ, 0x7610, R237 ;  /* 0x00007610ffed7816 */ /* 0x000fc600000000ed */
[--C-:B------:R-:W-:Y:S01]  /*49d0*/  IMAD.X R67, R111, 0x1, R188.reuse, P2 ;  /* 0x000000016f437824 */ /* 0x100fe200010e06bc */
[-C--:B------:R-:W-:Y:S01]  /*49e0*/  IADD3 RZ, P2, R116, R187.reuse, RZ ;  /* 0x000000bb74ff7210 */ /* 0x080fe20007f5e0ff */
[----:B------:R0:W4:Y:S04]  /*49f0*/  @!P0 LDG.E.U16 R60, desc[UR6][R56.64] ;  /* 0x00000006383c8981 */ /* 0x000128000c1e1500 */
[----:B------:R1:W4:Y:S01]  /*4a00*/  @!P0 LDG.E.U16 R61, desc[UR6][R58.64] ;  /* 0x000000063a3d8981 */ /* 0x000322000c1e1500 */
[----:B0-----:R-:W-:Y:S01]  /*4a10*/  IMAD.X R57, R117, 0x1, R188, P1 ;  /* 0x0000000175397824 */ /* 0x001fe200008e06bc */
[----:B------:R-:W-:Y:S01]  /*4a20*/  IADD3 RZ, P1, R122, R187, RZ ;  /* 0x000000bb7aff7210 */ /* 0x000fe20007f3e0ff */
[----:B------:R-:W-:-:S04]  /*4a30*/  IMAD.IADD R56, R118, 0x1, R187 ;  /* 0x0000000176387824 */ /* 0x000fc800078e02bb */
[--C-:B-1----:R-:W-:Y:S01]  /*4a40*/  IMAD.X R59, R121, 0x1, R188.reuse, P1 ;  /* 0x00000001793b7824 */ /* 0x102fe200008e06bc */
[-C--:B------:R-:W-:Y:S01]  /*4a50*/  IADD3 RZ, P1, R126, R187.reuse, RZ ;  /* 0x000000bb7eff7210 */ /* 0x080fe20007f3e0ff */
[----:B------:R-:W-:Y:S01]  /*4a60*/  IMAD.X R69, R115, 0x1, R188, P2 ;  /* 0x0000000173457824 */ /* 0x000fe200010e06bc */
[----:B------:R-:W-:Y:S01]  /*4a70*/  PRMT R207, RZ, 0x7610, R207 ;  /* 0x00007610ffcf7816 */ /* 0x000fe200000000cf */
[----:B------:R0:W4:Y:S01]  /*4a80*/  @!P0 LDG.E.U16 R237, desc[UR6][R56.64] ;  /* 0x0000000638ed8981 */ /* 0x000122000c1e1500 */
[-C--:B------:R-:W-:Y:S01]  /*4a90*/  IADD3 R66, R112, R187.reuse, RZ ;  /* 0x000000bb70427210 */ /* 0x080fe20007ffe0ff */
[--C-:B------:R-:W-:Y:S01]  /*4aa0*/  IMAD.IADD R58, R122, 0x1, R187.reuse ;  /* 0x000000017a3a7824 */ /* 0x100fe200078e02bb */
[----:B------:R-:W-:Y:S02]  /*4ab0*/  PRMT R236, RZ, 0x7610, R236 ;  /* 0x00007610ffec7816 */ /* 0x000fe400000000ec */
[-C--:B------:R-:W-:Y:S01]  /*4ac0*/  IADD3 RZ, P2, R120, R187.reuse, RZ ;  /* 0x000000bb78ff7210 */ /* 0x080fe20007f5e0ff */
[----:B------:R1:W4:Y:S01]  /*4ad0*/  @!P0 LDG.E.U16 R207, desc[UR6][R66.64] ;  /* 0x0000000642cf8981 */ /* 0x000322000c1e1500 */
[----:B0-----:R-:W-:Y:S01]  /*4ae0*/  IMAD.X R57, R125, 0x1, R188, P1 ;  /* 0x000000017d397824 */ /* 0x001fe200008e06bc */
[-C--:B------:R-:W-:Y:S01]  /*4af0*/  IADD3 RZ, P1, R130, R187.reuse, RZ ;  /* 0x000000bb82ff7210 */ /* 0x080fe20007f3e0ff */
[----:B------:R-:W-:Y:S01]  /*4b00*/  IMAD.IADD R68, R116, 0x1, R187 ;  /* 0x0000000174447824 */ /* 0x000fe200078e02bb */
[----:B------:R-:W-:Y:S01]  /*4b10*/  PRMT R206, RZ, 0x7610, R206 ;  /* 0x00007610ffce7816 */ /* 0x000fe200000000ce */
[----:B------:R0:W4:Y:S01]  /*4b20*/  @!P0 LDG.E.U16 R236, desc[UR6][R58.64] ;  /* 0x000000063aec8981 */ /* 0x000122000c1e1500 */
[----:B------:R-:W-:Y:S01]  /*4b30*/  PRMT R235, RZ, 0x7610, R235 ;  /* 0x00007610ffeb7816 */ /* 0x000fe200000000eb */
[----:B-1----:R-:W-:Y:S01]  /*4b40*/  IMAD.X R67, R119, 0x1, R188, P2 ;  /* 0x0000000177437824 */ /* 0x002fe200010e06bc */
[-C--:B------:R-:W-:Y:S01]  /*4b50*/  IADD3 RZ, P2, R124, R187.reuse, RZ ;  /* 0x000000bb7cff7210 */ /* 0x080fe20007f5e0ff */
[----:B------:R-:W-:Y:S01]  /*4b60*/  IMAD.IADD R56, R126, 0x1, R187 ;  /* 0x000000017e387824 */ /* 0x000fe200078e02bb */
[----:B------:R1:W4:Y:S01]  /*4b70*/  @!P0 LDG.E.U16 R206, desc[UR6][R68.64] ;  /* 0x0000000644ce8981 */ /* 0x000322000c1e1500 */
[----:B------:R-:W-:Y:S01]  /*4b80*/  PRMT R205, RZ, 0x7610, R205 ;  /* 0x00007610ffcd7816 */ /* 0x000fe200000000cd */
[--C-:B------:R-:W-:Y:S01]  /*4b90*/  IMAD.IADD R66, R120, 0x1, R187.reuse ;  /* 0x0000000178427824 */ /* 0x100fe200078e02bb */
[----:B------:R-:W-:Y:S01]  /*4ba0*/  PRMT R234, RZ, 0x7610, R234 ;  /* 0x00007610ffea7816 */ /* 0x000fe200000000ea */
[----:B------:R1:W4:Y:S01]  /*4bb0*/  @!P0 LDG.E.U16 R235, desc[UR6][R56.64] ;  /* 0x0000000638eb8981 */ /* 0x000322000c1e1500 */
[--C-:B0-----:R-:W-:Y:S01]  /*4bc0*/  IMAD.X R59, R129, 0x1, R188.reuse, P1 ;  /* 0x00000001813b7824 */ /* 0x101fe200008e06bc */
[-C--:B------:R-:W-:Y:S01]  /*4bd0*/  IADD3 RZ, P1, R134, R187.reuse, RZ ;  /* 0x000000bb86ff7210 */ /* 0x080fe20007f3e0ff */
[--C-:B------:R-:W-:Y:S01]  /*4be0*/  IMAD.IADD R58, R130, 0x1, R187.reuse ;  /* 0x00000001823a7824 */ /* 0x100fe200078e02bb */
[----:B------:R0:W4:Y:S01]  /*4bf0*/  @!P0 LDG.E.U16 R205, desc[UR6][R66.64] ;  /* 0x0000000642cd8981 */ /* 0x000122000c1e1500 */
[----:B-1----:R-:W-:Y:S01]  /*4c00*/  IMAD.X R69, R123, 0x1, R188, P2 ;  /* 0x000000017b457824 */ /* 0x002fe200010e06bc */
[-C--:B------:R-:W-:Y:S01]  /*4c10*/  IADD3 RZ, P2, R128, R187.reuse, RZ ;  /* 0x000000bb80ff7210 */ /* 0x080fe20007f5e0ff */
[----:B------:R-:W-:Y:S01]  /*4c20*/  IMAD.IADD R68, R124, 0x1, R187 ;  /* 0x000000017c447824 */ /* 0x000fe200078e02bb */
[----:B------:R-:W-:Y:S01]  /*4c30*/  PRMT R204, RZ, 0x7610, R204 ;  /* 0x00007610ffcc7816 */ /* 0x000fe200000000cc */
[--C-:B------:R-:W-:Y:S01]  /*4c40*/  IMAD.X R57, R133, 0x1, R188.reuse, P1 ;  /* 0x0000000185397824 */ /* 0x100fe200008e06bc */
[-C--:B------:R-:W-:Y:S01]  /*4c50*/  IADD3 RZ, P1, R138, R187.reuse, RZ ;  /* 0x000000bb8aff7210 */ /* 0x080fe20007f3e0ff */
[----:B------:R1:W4:Y:S01]  /*4c60*/  @!P0 LDG.E.U16 R234, desc[UR6][R58.64] ;  /* 0x000000063aea8981 */ /* 0x000322000c1e1500 */
[----:B------:R-:W-:Y:S01]  /*4c70*/  PRMT R233, RZ, 0x7610, R233 ;  /* 0x00007610ffe97816 */ /* 0x000fe200000000e9 */
[----:B0-----:R-:W-:Y:S01]  /*4c80*/  IMAD.X R67, R127, 0x1, R188, P2 ;  /* 0x000000017f437824 */ /* 0x001fe200010e06bc */
[----:B------:R-:W-:Y:S01]  /*4c90*/  IADD3 RZ, P2, R132, R187, RZ ;  /* 0x000000bb84ff7210 */ /* 0x000fe20007f5e0ff */
[----:B------:R-:W-:Y:S01]  /*4ca0*/  IMAD.IADD R56, R134, 0x1, R187 ;  /* 0x0000000186387824 */ /* 0x000fe200078e02bb */
[----:B------:R0:W4:Y:S01]  /*4cb0*/  @!P0 LDG.E.U16 R204, desc[UR6][R68.64] ;  /* 0x0000000644cc8981 */ /* 0x000122000c1e1500 */
[----:B------:R-:W-:-:S02]  /*4cc0*/  PRMT R203, RZ, 0x7610, R203 ;  /* 0x00007610ffcb7816 */ /* 0x000fc400000000cb */
[----:B------:R-:W-:Y:S01]  /*4cd0*/  PRMT R232, RZ, 0x7610, R232 ;  /* 0x00007610ffe87816 */ /* 0x000fe200000000e8 */
[----:B------:R0:W4:Y:S01]  /*4ce0*/  @!P0 LDG.E.U16 R233, desc[UR6][R56.64] ;  /* 0x0000000638e98981 */ /* 0x000122000c1e1500 */
[--C-:B-1----:R-:W-:Y:S01]  /*4cf0*/  IMAD.X R59, R137, 0x1, R188.reuse, P1 ;  /* 0x00000001893b7824 */ /* 0x102fe200008e06bc */
[-C--:B------:R-:W-:Y:S01]  /*4d00*/  IADD3 RZ, P1, R142, R187.reuse, RZ ;  /* 0x000000bb8eff7210 */ /* 0x080fe20007f3e0ff */
[----:B------:R-:W-:Y:S01]  /*4d10*/  IMAD.IADD R58, R138, 0x1, R187 ;  /* 0x000000018a3a7824 */ /* 0x000fe200078e02bb */
[-C--:B------:R-:W-:Y:S01]  /*4d20*/  IADD3 R66, R128, R187.reuse, RZ ;  /* 0x000000bb80427210 */ /* 0x080fe20007ffe0ff */
[----:B0-----:R-:W-:Y:S01]  /*4d30*/  IMAD.X R69, R131, 0x1, R188, P2 ;  /* 0x0000000183457824 */ /* 0x001fe200010e06bc */
[----:B------:R-:W-:Y:S02]  /*4d40*/  IADD3 RZ, P2, R136, R187, RZ ;  /* 0x000000bb88ff7210 */ /* 0x000fe40007f5e0ff */
[----:B------:R0:W4:Y:S01]  /*4d50*/  @!P0 LDG.E.U16 R232, desc[UR6][R58.64] ;  /* 0x000000063ae88981 */ /* 0x000122000c1e1500 */
[----:B------:R-:W-:-:S02]  /*4d60*/  IADD3.X R57, R141, R188, RZ, P1, !PT ;  /* 0x000000bc8d397210 */ /* 0x000fc40000ffe4ff */
[-C--:B------:R-:W-:Y:S01]  /*4d70*/  IADD3 RZ, P1, R146, R187.reuse, RZ ;  /* 0x000000bb92ff7210 */ /* 0x080fe20007f3e0ff */
[----:B------:R1:W4:Y:S01]  /*4d80*/  @!P0 LDG.E.U16 R203, desc[UR6][R66.64] ;  /* 0x0000000642cb8981 */ /* 0x000322000c1e1500 */
[----:B------:R-:W-:Y:S01]  /*4d90*/  PRMT R202, RZ, 0x7610, R202 ;  /* 0x00007610ffca7816 */ /* 0x000fe200000000ca */
[----:B------:R-:W-:Y:S01]  /*4da0*/  IMAD.IADD R68, R132, 0x1, R187 ;  /* 0x0000000184447824 */ /* 0x000fe200078e02bb */
[----:B------:R-:W-:Y:S01]  /*4db0*/  PRMT R231, RZ, 0x7610, R231 ;  /* 0x00007610ffe77816 */ /* 0x000fe200000000e7 */
[----:B------:R-:W-:Y:S02]  /*4dc0*/  IMAD.IADD R56, R142, 0x1, R187 ;  /* 0x000000018e387824 */ /* 0x000fe400078e02bb */
[--C-:B0-----:R-:W-:Y:S01]  /*4dd0*/  IMAD.X R59, R145, 0x1, R188.reuse, P1 ;  /* 0x00000001913b7824 */ /* 0x101fe200008e06bc */
[-C--:B------:R-:W-:Y:S01]  /*4de0*/  IADD3 RZ, P1, R150, R187.reuse, RZ ;  /* 0x000000bb96ff7210 */ /* 0x080fe20007f3e0ff */
[----:B------:R0:W4:Y:S01]  /*4df0*/  @!P0 LDG.E.U16 R202, desc[UR6][R68.64] ;  /* 0x0000000644ca8981 */ /* 0x000122000c1e1500 */
[----:B-1----:R-:W-:Y:S01]  /*4e00*/  IMAD.X R67, R135, 0x1, R188, P2 ;  /* 0x0000000187437824 */ /* 0x002fe200010e06bc */
[----:B------:R-:W-:-:S02]  /*4e10*/  IADD3 RZ, P2, R140, R187, RZ ;  /* 0x000000bb8cff7210 */ /* 0x000fc40007f5e0ff */
[----:B------:R1:W4:Y:S01]  /*4e20*/  @!P0 LDG.E.U16 R231, desc[UR6][R56.64] ;  /* 0x0000000638e78981 */ /* 0x000322000c1e1500 */
[----:B------:R-:W-:Y:S01]  /*4e30*/  PRMT R201, RZ, 0x7610, R201 ;  /* 0x00007610ffc97816 */ /* 0x000fe200000000c9 */
[--C-:B------:R-:W-:Y:S01]  /*4e40*/  IMAD.IADD R66, R136, 0x1, R187.reuse ;  /* 0x0000000188427824 */ /* 0x100fe200078e02bb */
        /* <DEDUP_REMOVED lines=21> */
[----:B0-----:R-:W-:Y:S02]  /*4fa0*/  IMAD.IADD R68, R148, 0x1, R187 ;  /* 0x0000000194447824 */ /* 0x001fe400078e02bb */
[----:B------:R-:W-:-:S03]  /*4fb0*/  IMAD.X R69, R147, 0x1, R188, P2 ;  /* 0x0000000193457824 */ /* 0x000fc600010e06bc */
[----:B------:R-:W4:Y:S01]  /*4fc0*/  @!P0 LDG.E.U16 R228, desc[UR6][R58.64] ;  /* 0x000000063ae48981 */ /* 0x000f22000c1e1500 */
[----:B-1----:R-:W-:Y:S01]  /*4fd0*/  IMAD.X R57, R157, 0x1, R188, P1 ;  /* 0x000000019d397824 */ /* 0x002fe200008e06bc */
[-C--:B------:R-:W-:Y:S02]  /*4fe0*/  IADD3 RZ, P1, R160, R187.reuse, RZ ;  /* 0x000000bba0ff7210 */ /* 0x080fe40007f3e0ff */
[----:B------:R0:W4:Y:S01]  /*4ff0*/  @!P0 LDG.E.U16 R198, desc[UR6][R68.64] ;  /* 0x0000000644c68981 */ /* 0x000122000c1e1500 */
[----:B------:R-:W-:Y:S02]  /*5000*/  PRMT R227, RZ, 0x7610, R227 ;  /* 0x00007610ffe37816 */ /* 0x000fe400000000e3 */
[----:B------:R-:W-:Y:S02]  /*5010*/  IADD3 R56, R158, R187, RZ ;  /* 0x000000bb9e387210 */ /* 0x000fe40007ffe0ff */
[----:B------:R-:W-:-:S03]  /*5020*/  PRMT R97, RZ, 0x7610, R97 ;  /* 0x00007610ff617816 */ /* 0x000fc60000000061 */
[----:B------:R1:W4:Y:S01]  /*5030*/  @!P0 LDG.E.U16 R227, desc[UR6][R56.64] ;  /* 0x0000000638e38981 */ /* 0x000322000c1e1500 */
[----:B0-----:R-:W-:Y:S01]  /*5040*/  IMAD.X R69, R159, 0x1, R188, P1 ;  /* 0x000000019f457824 */ /* 0x001fe200008e06bc */
[----:B------:R-:W-:-:S05]  /*5050*/  IADD3 R58, P1, R10, R187, RZ ;  /* 0x000000bb0a3a7210 */ /* 0x000fca0007f3e0ff */
[----:B------:R-:W-:Y:S01]  /*5060*/  IMAD.X R59, R9, 0x1, R188, P1 ;  /* 0x00000001093b7824 */ /* 0x000fe200008e06bc */
[----:B------:R-:W-:Y:S01]  /*5070*/  IADD3 R80, P1, R14, R187, RZ ;  /* 0x000000bb0e507210 */ /* 0x000fe20007f3e0ff */
[----:B------:R-:W-:-:S04]  /*5080*/  IMAD.IADD R68, R160, 0x1, R187 ;  /* 0x00000001a0447824 */ /* 0x000fc800078e02bb */
[----:B------:R-:W-:Y:S01]  /*5090*/  IMAD.X R81, R13, 0x1, R188, P1 ;  /* 0x000000010d517824 */ /* 0x000fe200008e06bc */
[----:B-1----:R-:W-:Y:S01]  /*50a0*/  IADD3 R56, P1, R22, R187, RZ ;  /* 0x000000bb16387210 */ /* 0x002fe20007f3e0ff */
[----:B------:R0:W4:Y:S01]  /*50b0*/  @!P0 LDG.E.U16 R97, desc[UR6][R68.64] ;  /* 0x0000000644618981 */ /* 0x000122000c1e1500 */
[----:B------:R-:W-:-:S03]  /*50c0*/  PRMT R226, RZ, 0x7610, R226 ;  /* 0x00007610ffe27816 */ /* 0x000fc600000000e2 */
[--C-:B------:R-:W-:Y:S01]  /*50d0*/  IMAD.X R57, R21, 0x1, R188.reuse, P1 ;  /* 0x0000000115397824 */ /* 0x100fe200008e06bc */
[----:B------:R-:W-:Y:S01]  /*50e0*/  PRMT R199, RZ, 0x7610, R199 ;  /* 0x00007610ffc77816 */ /* 0x000fe200000000c7 */
[----:B------:R-:W-:Y:S01]  /*50f0*/  IMAD.IADD R66, R144, 0x1, R187 ;  /* 0x0000000190427824 */ /* 0x000fe200078e02bb */
[-C--:B------:R-:W-:Y:S01]  /*5100*/  IADD3 RZ, P2, R152, R187.reuse, RZ ;  /* 0x000000bb98ff7210 */ /* 0x080fe20007f5e0ff */
[----:B------:R1:W4:Y:S01]  /*5110*/  @!P0 LDG.E.U16 R226, desc[UR6][R58.64] ;  /* 0x000000063ae28981 */ /* 0x000322000c1e1500 */
[-C--:B0-----:R-:W-:Y:S02]  /*5120*/  IADD3 R68, P1, R26, R187.reuse, RZ ;  /* 0x000000bb1a447210 */ /* 0x081fe40007f3e0ff */
[----:B------:R-:W-:Y:S01]  /*5130*/  PRMT R225, RZ, 0x7610, R225 ;  /* 0x00007610ffe17816 */ /* 0x000fe200000000e1 */
[----:B------:R0:W4:Y:S02]  /*5140*/  @!P0 LDG.E.U16 R199, desc[UR6][R66.64] ;  /* 0x0000000642c78981 */ /* 0x000124000c1e1500 */
[----:B------:R-:W-:Y:S01]  /*5150*/  IMAD.X R69, R25, 0x1, R188, P1 ;  /* 0x0000000119457824 */ /* 0x000fe200008e06bc */
[----:B-1----:R-:W-:-:S02]  /*5160*/  IADD3 R58, P1, R34, R187, RZ ;  /* 0x000000bb223a7210 */ /* 0x002fc40007f3e0ff */
[----:B------:R1:W4:Y:S01]  /*5170*/  @!P0 LDG.E.U16 R225, desc[UR6][R80.64] ;  /* 0x0000000650e18981 */ /* 0x000322000c1e1500 */
[----:B------:R-:W-:Y:S02]  /*5180*/  PRMT R99, RZ, 0x7610, R99 ;  /* 0x00007610ff637816 */ /* 0x000fe40000000063 */
[----:B------:R-:W-:Y:S01]  /*5190*/  PRMT R223, RZ, 0x7610, R223 ;  /* 0x00007610ffdf7816 */ /* 0x000fe200000000df */
[--C-:B0-----:R-:W-:Y:S01]  /*51a0*/  IMAD.X R67, R151, 0x1, R188.reuse, P2 ;  /* 0x0000000197437824 */ /* 0x101fe200010e06bc */
[-C--:B------:R-:W-:Y:S01]  /*51b0*/  IADD3 RZ, P2, R156, R187.reuse, RZ ;  /* 0x000000bb9cff7210 */ /* 0x080fe20007f5e0ff */
[--C-:B------:R-:W-:Y:S02]  /*51c0*/  IMAD.IADD R66, R152, 0x1, R187.reuse ;  /* 0x0000000198427824 */ /* 0x100fe400078e02bb */
[----:B------:R-:W-:Y:S01]  /*51d0*/  IMAD.X R59, R33, 0x1, R188, P1 ;  /* 0x00000001213b7824 */ /* 0x000fe200008e06bc */
[----:B------:R-:W-:Y:S01]  /*51e0*/  PRMT R98, RZ, 0x7610, R98 ;  /* 0x00007610ff627816 */ /* 0x000fe20000000062 */
[----:B------:R-:W-:Y:S01]  /*51f0*/  IMAD.IADD R70, R156, 0x1, R187 ;  /* 0x000000019c467824 */ /* 0x000fe200078e02bb */
[----:B-1----:R-:W-:Y:S01]  /*5200*/  IADD3 R80, P1, R38, R187, RZ ;  /* 0x000000bb26507210 */ /* 0x002fe20007f3e0ff */
[----:B------:R0:W4:Y:S01]  /*5210*/  @!P0 LDG.E.U16 R99, desc[UR6][R66.64] ;  /* 0x0000000642638981 */ /* 0x000122000c1e1500 */
[----:B------:R-:W-:Y:S01]  /*5220*/  IMAD.X R71, R155, 0x1, R188, P2 ;  /* 0x000000019b477824 */ /* 0x000fe200010e06bc */
[----:B------:R-:W-:-:S02]  /*5230*/  PRMT R222, RZ, 0x7610, R222 ;  /* 0x00007610ffde7816 */ /* 0x000fc400000000de */
[----:B------:R1:W4:Y:S01]  /*5240*/  @!P0 LDG.E.U16 R223, desc[UR6][R56.64] ;  /* 0x0000000638df8981 */ /* 0x000322000c1e1500 */
[----:B------:R-:W-:Y:S01]  /*5250*/  IMAD.X R81, R37, 0x1, R188, P1 ;  /* 0x0000000125517824 */ /* 0x000fe200008e06bc */
[----:B------:R-:W-:Y:S02]  /*5260*/  PRMT R96, RZ, 0x7610, R96 ;  /* 0x00007610ff607816 */ /* 0x000fe40000000060 */
[----:B------:R1:W4:Y:S01]  /*5270*/  @!P0 LDG.E.U16 R98, desc[UR6][R70.64] ;  /* 0x0000000646628981 */ /* 0x000322000c1e1500 */
[-C--:B0-----:R-:W-:Y:S02]  /*5280*/  IADD3 R66, P2, R184, R187.reuse, RZ ;  /* 0x000000bbb8427210 */ /* 0x081fe40007f5e0ff */
[----:B------:R-:W-:Y:S01]  /*5290*/  PRMT R220, RZ, 0x7610, R220 ;  /* 0x00007610ffdc7816 */ /* 0x000fe200000000dc */
[----:B------:R0:W4:Y:S01]  /*52a0*/  @!P0 LDG.E.U16 R222, desc[UR6][R68.64] ;  /* 0x0000000644de8981 */ /* 0x000122000c1e1500 */
[-C--:B-1----:R-:W-:Y:S01]  /*52b0*/  IADD3 R56, P1, R46, R187.reuse, RZ ;  /* 0x000000bb2e387210 */ /* 0x082fe20007f3e0ff */
[----:B------:R-:W-:Y:S01]  /*52c0*/  IMAD.X R67, R183, 0x1, R188, P2 ;  /* 0x00000001b7437824 */ /* 0x000fe200010e06bc */
[----:B------:R-:W-:-:S03]  /*52d0*/  IADD3 R70, P2, R18, R187, RZ ;  /* 0x000000bb12467210 */ /* 0x000fc60007f5e0ff */
[--C-:B------:R-:W-:Y:S01]  /*52e0*/  IMAD.X R57, R45, 0x1, R188.reuse, P1 ;  /* 0x000000012d397824 */ /* 0x100fe200008e06bc */
[----:B------:R1:W4:Y:S01]  /*52f0*/  @!P0 LDG.E.U16 R96, desc[UR6][R66.64] ;  /* 0x0000000642608981 */ /* 0x000322000c1e1500 */
[-C--:B0-----:R-:W-:Y:S01]  /*5300*/  IADD3 R68, P1, R50, R187.reuse, RZ ;  /* 0x000000bb32447210 */ /* 0x081fe20007f3e0ff */
[----:B------:R-:W-:Y:S01]  /*5310*/  IMAD.X R71, R17, 0x1, R188, P2 ;  /* 0x0000000111477824 */ /* 0x000fe200010e06bc */
[----:B------:R-:W-:Y:S01]  /*5320*/  PRMT R224, RZ, 0x7610, R224 ;  /* 0x00007610ffe07816 */ /* 0x000fe200000000e0 */
[----:B------:R0:W4:Y:S01]  /*5330*/  @!P0 LDG.E.U16 R220, desc[UR6][R58.64] ;  /* 0x000000063adc8981 */ /* 0x000122000c1e1500 */
[----:B------:R-:W-:Y:S02]  /*5340*/  IADD3.X R69, R49, R188, RZ, P1, !PT ;  /* 0x000000bc31457210 */ /* 0x000fe40000ffe4ff */
[-C--:B-1----:R-:W-:Y:S02]  /*5350*/  IADD3 R66, P2, R30, R187.reuse, RZ ;  /* 0x000000bb1e427210 */ /* 0x082fe40007f5e0ff */
[----:B------:R1:W4:Y:S01]  /*5360*/  @!P0 LDG.E.U16 R224, desc[UR6][R70.64] ;  /* 0x0000000646e08981 */ /* 0x000322000c1e1500 */
[----:B0-----:R-:W-:-:S02]  /*5370*/  IADD3 R58, P1, R106, R187, RZ ;  /* 0x000000bb6a3a7210 */ /* 0x001fc40007f3e0ff */
[--C-:B------:R-:W-:Y:S01]  /*5380*/  IMAD.X R67, R29, 0x1, R188.reuse, P2 ;  /* 0x000000011d437824 */ /* 0x100fe200010e06bc */
[----:B------:R-:W-:Y:S02]  /*5390*/  PRMT R221, RZ, 0x7610, R221 ;  /* 0x00007610ffdd7816 */ /* 0x000fe400000000dd */
[----:B------:R-:W-:Y:S01]  /*53a0*/  PRMT R217, RZ, 0x7610, R217 ;  /* 0x00007610ffd97816 */ /* 0x000fe200000000d9 */
[----:B------:R-:W-:Y:S01]  /*53b0*/  IMAD.X R59, R105, 0x1, R188, P1 ;  /* 0x00000001693b7824 */ /* 0x000fe200008e06bc */
[-C--:B-1----:R-:W-:Y:S02]  /*53c0*/  IADD3 R70, P2, R42, R187.reuse, RZ ;  /* 0x000000bb2a467210 */ /* 0x082fe40007f5e0ff */
[----:B------:R-:W-:Y:S01]  /*53d0*/  IADD3 R82, P1, R162, R187, RZ ;  /* 0x000000bba2527210 */ /* 0x000fe20007f3e0ff */
[----:B------:R0:W4:Y:S01]  /*53e0*/  @!P0 LDG.E.U16 R221, desc[UR6][R66.64] ;  /* 0x0000000642dd8981 */ /* 0x000122000c1e1500 */
[----:B------:R-:W-:Y:S01]  /*53f0*/  PRMT R216, RZ, 0x7610, R216 ;  /* 0x00007610ffd87816 */ /* 0x000fe200000000d8 */
[----:B------:R-:W-:Y:S01]  /*5400*/  IMAD.X R71, R41, 0x1, R188, P2 ;  /* 0x0000000129477824 */ /* 0x000fe200010e06bc */
[----:B------:R-:W-:Y:S01]  /*5410*/  PRMT R218, RZ, 0x7610, R218 ;  /* 0x00007610ffda7816 */ /* 0x000fe200000000da */
[----:B------:R1:W4:Y:S01]  /*5420*/  @!P0 LDG.E.U16 R217, desc[UR6][R56.64] ;  /* 0x0000000638d98981 */ /* 0x000322000c1e1500 */
[----:B------:R-:W-:Y:S01]  /*5430*/  IMAD.X R83, R161, 0x1, R188, P1 ;  /* 0x00000001a1537824 */ /* 0x000fe200008e06bc */
[----:B------:R-:W-:-:S02]  /*5440*/  PRMT R215, RZ, 0x7610, R215 ;  /* 0x00007610ffd77816 */ /* 0x000fc400000000d7 */
[----:B------:R1:W4:Y:S01]  /*5450*/  @!P0 LDG.E.U16 R216, desc[UR6][R68.64] ;  /* 0x0000000644d88981 */ /* 0x000322000c1e1500 */
[-C--:B0-----:R-:W-:Y:S02]  /*5460*/  IADD3 R66, P2, R54, R187.reuse, RZ ;  /* 0x000000bb36427210 */ /* 0x081fe40007f5e0ff */
[----:B------:R-:W-:Y:S01]  /*5470*/  PRMT R213, RZ, 0x7610, R213 ;  /* 0x00007610ffd57816 */ /* 0x000fe200000000d5 */
[----:B------:R0:W4:Y:S01]  /*5480*/  @!P0 LDG.E.U16 R218, desc[UR6][R70.64] ;  /* 0x0000000646da8981 */ /* 0x000122000c1e1500 */
[-C--:B-1----:R-:W-:Y:S01]  /*5490*/  IADD3 R56, P1, R170, R187.reuse, RZ ;  /* 0x000000bbaa387210 */ /* 0x082fe20007f3e0ff */
[--C-:B------:R-:W-:Y:S01]  /*54a0*/  IMAD.X R67, R53, 0x1, R188.reuse, P2 ;  /* 0x0000000135437824 */ /* 0x100fe200010e06bc */
[----:B------:R-:W-:Y:S02]  /*54b0*/  PRMT R219, RZ, 0x7610, R219 ;  /* 0x00007610ffdb7816 */ /* 0x000fe400000000db */
[----:B------:R1:W4:Y:S01]  /*54c0*/  @!P0 LDG.E.U16 R213, desc[UR6][R82.64] ;  /* 0x0000000652d58981 */ /* 0x000322000c1e1500 */
[----:B------:R-:W-:Y:S01]  /*54d0*/  IMAD.X R57, R169, 0x1, R188, P1 ;  /* 0x00000001a9397824 */ /* 0x000fe200008e06bc */
[----:B------:R-:W-:-:S02]  /*54e0*/  IADD3 R68, P1, R178, R187, RZ ;  /* 0x000000bbb2447210 */ /* 0x000fc40007f3e0ff */
[----:B------:R2:W4:Y:S01]  /*54f0*/  @!P0 LDG.E.U16 R215, desc[UR6][R66.64] ;  /* 0x0000000642d78981 */ /* 0x000522000c1e1500 */
[-C--:B0-----:R-:W-:Y:S02]  /*5500*/  IADD3 R70, P2, R166, R187.reuse, RZ ;  /* 0x000000bba6467210 */ /* 0x081fe40007f5e0ff */
[----:B------:R-:W-:Y:S01]  /*5510*/  IMAD.X R69, R177, 0x1, R188, P1 ;  /* 0x00000001b1457824 */ /* 0x000fe200008e06bc */
[----:B------:R0:W4:Y:S01]  /*5520*/  @!P0 LDG.E.U16 R219, desc[UR6][R80.64] ;  /* 0x0000000650db8981 */ /* 0x000122000c1e1500 */
[----:B------:R-:W-:Y:S01]  /*5530*/  PRMT R214, RZ, 0x7610, R214 ;  /* 0x00007610ffd67816 */ /* 0x000fe200000000d6 */
[----:B------:R-:W-:Y:S01]  /*5540*/  IMAD.X R71, R165, 0x1, R188, P2 ;  /* 0x00000001a5477824 */ /* 0x000fe200010e06bc */
[-C--:B-1----:R-:W-:Y:S02]  /*5550*/  IADD3 R82, P1, R12, R187.reuse, RZ ;  /* 0x000000bb0c527210 */ /* 0x082fe40007f3e0ff */
[----:B--2---:R-:W-:Y:S02]  /*5560*/  PRMT R66, RZ, 0x7610, R66 ;  /* 0x00007610ff427816 */ /* 0x004fe40000000042 */
[----:B------:R1:W2:Y:S01]  /*5570*/  @!P0 LDG.E.U16 R214, desc[UR6][R58.64] ;  /* 0x000000063ad68981 */ /* 0x0002a2000c1e1500 */
[----:B0-----:R-:W-:Y:S01]  /*5580*/  IADD3 R80, P2, R174, R187, RZ ;  /* 0x000000bbae507210 */ /* 0x001fe20007f5e0ff */
[----:B------:R-:W-:-:S02]  /*5590*/  IMAD.X R83, R11, 0x1, R188, P1 ;  /* 0x000000010b537824 */ /* 0x000fc400008e06bc */
[----:B------:R0:W2:Y:S01]  /*55a0*/  @!P0 LDG.E.U16 R66, desc[UR6][R56.64] ;  /* 0x0000000638428981 */ /* 0x0000a2000c1e1500 */
[----:B------:R-:W-:Y:S01]  /*55b0*/  PRMT R211, RZ, 0x7610, R211 ;  /* 0x00007610ffd37816 */ /* 0x000fe200000000d3 */
[----:B------:R-:W-:Y:S01]  /*55c0*/  IMAD.X R81, R173, 0x1, R188, P2 ;  /* 0x00000001ad517824 */ /* 0x000fe200010e06bc */
[-C--:B-1----:R-:W-:Y:S02]  /*55d0*/  IADD3 R58, P2, R182, R187.reuse, RZ ;  /* 0x000000bbb63a7210 */ /* 0x082fe40007f5e0ff */
[----:B------:R-:W-:Y:S02]  /*55e0*/  PRMT R208, RZ, 0x7610, R208 ;  /* 0x00007610ffd07816 */ /* 0x000fe400000000d0 */
[----:B------:R1:W2:Y:S01]  /*55f0*/  @!P0 LDG.E.U16 R211, desc[UR6][R80.64] ;  /* 0x0000000650d38981 */ /* 0x0002a2000c1e1500 */
[----:B0-----:R-:W-:Y:S01]  /*5600*/  IADD3 R56, P1, R20, R187, RZ ;  /* 0x000000bb14387210 */ /* 0x001fe20007f3e0ff */
[----:B------:R-:W-:-:S04]  /*5610*/  IMAD.X R59, R181, 0x1, R188, P2 ;  /* 0x00000001b53b7824 */ /* 0x000fc800010e06bc */
[----:B------:R-:W-:Y:S01]  /*5620*/  IMAD.X R57, R19, 0x1, R188, P1 ;  /* 0x0000000113397824 */ /* 0x000fe200008e06bc */
[----:B------:R0:W2:Y:S01]  /*5630*/  @!P0 LDG.E.U16 R208, desc[UR6][R58.64] ;  /* 0x000000063ad08981 */ /* 0x0000a2000c1e1500 */
[----:B-1----:R-:W-:-:S05]  /*5640*/  IADD3 R80, P1, R24, R187, RZ ;  /* 0x000000bb18507210 */ /* 0x002fca0007f3e0ff */
[----:B------:R-:W-:Y:S01]  /*5650*/  IMAD.X R81, R23, 0x1, R188, P1 ;  /* 0x0000000117517824 */ /* 0x000fe200008e06bc */
[----:B0-----:R-:W-:Y:S02]  /*5660*/  IADD3 R58, P1, R32, R187, RZ ;  /* 0x000000bb203a7210 */ /* 0x001fe40007f3e0ff */
[----:B------:R-:W-:-:S03]  /*5670*/  PRMT R89, RZ, 0x7610, R89 ;  /* 0x00007610ff597816 */ /* 0x000fc60000000059 */
[----:B------:R-:W-:Y:S01]  /*5680*/  IMAD.X R59, R31, 0x1, R188, P1 ;  /* 0x000000011f3b7824 */ /* 0x000fe200008e06bc */
[-C--:B------:R-:W-:Y:S02]  /*5690*/  IADD3 R238, P1, R36, R187.reuse, RZ ;  /* 0x000000bb24ee7210 */ /* 0x080fe40007f3e0ff */
[----:B------:R0:W2:Y:S02]  /*56a0*/  @!P0 LDG.E.U16 R89, desc[UR6][R56.64] ;  /* 0x0000000638598981 */ /* 0x0000a4000c1e1500 */
[----:B------:R-:W-:Y:S02]  /*56b0*/  IADD3.X R239, R35, R188, RZ, P1, !PT ;  /* 0x000000bc23ef7210 */ /* 0x000fe40000ffe4ff */
[----:B------:R-:W-:Y:S02]  /*56c0*/  PRMT R212, RZ, 0x7610, R212 ;  /* 0x00007610ffd47816 */ /* 0x000fe400000000d4 */
[----:B------:R-:W-:Y:S02]  /*56d0*/  PRMT R91, RZ, 0x7610, R91 ;  /* 0x00007610ff5b7816 */ /* 0x000fe4000000005b */
[----:B0-----:R-:W-:-:S02]  /*56e0*/  IADD3 R56, P1, R44, R187, RZ ;  /* 0x000000bb2c387210 */ /* 0x001fc40007f3e0ff */
[----:B------:R0:W2:Y:S01]  /*56f0*/  @!P0 LDG.E.U16 R212, desc[UR6][R70.64] ;  /* 0x0000000646d48981 */ /* 0x0000a2000c1e1500 */
[----:B------:R-:W-:Y:S02]  /*5700*/  PRMT R86, RZ, 0x7610, R86 ;  /* 0x00007610ff567816 */ /* 0x000fe40000000056 */
[----:B------:R-:W-:Y:S01]  /*5710*/  IMAD.X R57, R43, 0x1, R188, P1 ;  /* 0x000000012b397824 */ /* 0x000fe200008e06bc */
[-C--:B------:R-:W-:Y:S01]  /*5720*/  IADD3 R240, P1, R48, R187.reuse, RZ ;  /* 0x000000bb30f07210 */ /* 0x080fe20007f3e0ff */
[----:B------:R1:W2:Y:S01]  /*5730*/  @!P0 LDG.E.U16 R91, desc[UR6][R82.64] ;  /* 0x00000006525b8981 */ /* 0x0002a2000c1e1500 */
[----:B------:R-:W-:Y:S02]  /*5740*/  PRMT R210, RZ, 0x7610, R210 ;  /* 0x00007610ffd27816 */ /* 0x000fe400000000d2 */
[----:B0-----:R-:W-:Y:S01]  /*5750*/  IADD3 R70, P2, R16, R187, RZ ;  /* 0x000000bb10467210 */ /* 0x001fe20007f5e0ff */
[----:B------:R0:W2:Y:S01]  /*5760*/  @!P0 LDG.E.U16 R86, desc[UR6][R58.64] ;  /* 0x000000063a568981 */ /* 0x0000a2000c1e1500 */
[----:B------:R-:W-:Y:S01]  /*5770*/  IMAD.X R241, R47, 0x1, R188, P1 ;  /* 0x000000012ff17824 */ /* 0x000fe200008e06bc */
[----:B------:R-:W-:-:S02]  /*5780*/  PRMT R90, RZ, 0x7610, R90 ;  /* 0x00007610ff5a7816 */ /* 0x000fc4000000005a */
[----:B------:R3:W2:Y:S01]  /*5790*/  @!P0 LDG.E.U16 R210, desc[UR6][R68.64] ;  /* 0x0000000644d28981 */ /* 0x0006a2000c1e1500 */
[----:B-1----:R-:W-:Y:S01]  /*57a0*/  PRMT R83, RZ, 0x7610, R83 ;  /* 0x00007610ff537816 */ /* 0x002fe20000000053 */
[----:B------:R-:W-:Y:S01]  /*57b0*/  IMAD.X R71, R15, 0x1, R188, P2 ;  /* 0x000000010f477824 */ /* 0x000fe200010e06bc */
[----:B0-----:R-:W-:-:S04]  /*57c0*/  IADD3 R58, P1, R104, R187, RZ ;  /* 0x000000bb683a7210 */ /* 0x001fc80007f3e0ff */
[----:B------:R0:W2:Y:S01]  /*57d0*/  @!P0 LDG.E.U16 R83, desc[UR6][R56.64] ;  /* 0x0000000638538981 */ /* 0x0000a2000c1e1500 */
[-C--:B---3--:R-:W-:Y:S01]  /*57e0*/  IADD3 R68, P2, R28, R187.reuse, RZ ;  /* 0x000000bb1c447210 */ /* 0x088fe20007f5e0ff */
[----:B------:R-:W-:Y:S02]  /*57f0*/  IMAD.X R59, R55, 0x1, R188, P1 ;  /* 0x00000001373b7824 */ /* 0x000fe400008e06bc */
[----:B------:R1:W3:Y:S01]  /*5800*/  @!P0 LDG.E.U16 R90, desc[UR6][R70.64] ;  /* 0x00000006465a8981 */ /* 0x0002e2000c1e1500 */
[----:B------:R-:W-:Y:S02]  /*5810*/  PRMT R88, RZ, 0x7610, R88 ;  /* 0x00007610ff587816 */ /* 0x000fe40000000058 */
[-C--:B0-----:R-:W-:Y:S01]  /*5820*/  IADD3 R56, P1, R108, R187.reuse, RZ ;  /* 0x000000bb6c387210 */ /* 0x081fe20007f3e0ff */
[----:B------:R-:W-:Y:S01]  /*5830*/  IMAD.X R69, R27, 0x1, R188, P2 ;  /* 0x000000011b457824 */ /* 0x000fe200010e06bc */
[----:B------:R-:W-:Y:S02]  /*5840*/  PRMT R87, RZ, 0x7610, R87 ;  /* 0x00007610ff577816 */ /* 0x000fe40000000057 */
[----:B------:R0:W3:Y:S01]  /*5850*/  @!P0 LDG.E.U16 R88, desc[UR6][R80.64] ;  /* 0x0000000650588981 */ /* 0x0000e2000c1e1500 */
[----:B------:R-:W-:Y:S01]  /*5860*/  PRMT R82, RZ, 0x7610, R82 ;  /* 0x00007610ff527816 */ /* 0x000fe20000000052 */
[----:B------:R-:W-:Y:S01]  /*5870*/  IMAD.X R57, R107, 0x1, R188, P1 ;  /* 0x000000016b397824 */ /* 0x000fe200008e06bc */
[----:B-1----:R-:W-:-:S02]  /*5880*/  IADD3 R70, P2, R40, R187, RZ ;  /* 0x000000bb28467210 */ /* 0x002fc40007f5e0ff */
[-C--:B------:R-:W-:Y:S01]  /*5890*/  IADD3 R242, P1, R168, R187.reuse, RZ ;  /* 0x000000bba8f27210 */ /* 0x080fe20007f3e0ff */
[----:B------:R1:W3:Y:S01]  /*58a0*/  @!P0 LDG.E.U16 R87, desc[UR6][R68.64] ;  /* 0x0000000644578981 */ /* 0x0002e2000c1e1500 */
[----:B------:R-:W-:Y:S01]  /*58b0*/  PRMT R85, RZ, 0x7610, R85 ;  /* 0x00007610ff557816 */ /* 0x000fe20000000055 */
[----:B------:R-:W-:Y:S01]  /*58c0*/  IMAD.X R71, R39, 0x1, R188, P2 ;  /* 0x0000000127477824 */ /* 0x000fe200010e06bc */
[----:B------:R-:W-:Y:S01]  /*58d0*/  PRMT R84, RZ, 0x7610, R84 ;  /* 0x00007610ff547816 */ /* 0x000fe20000000054 */
[----:B------:R5:W3:Y:S01]  /*58e0*/  @!P0 LDG.E.U16 R82, desc[UR6][R240.64] ;  /* 0x00000006f0528981 */ /* 0x000ae2000c1e1500 */
[----:B0-----:R-:W-:Y:S01]  /*58f0*/  PRMT R80, RZ, 0x7610, R80 ;  /* 0x00007610ff507816 */ /* 0x001fe20000000050 */
[----:B------:R-:W-:Y:S02]  /*5900*/  IMAD.X R243, R167, 0x1, R188, P1 ;  /* 0x00000001a7f37824 */ /* 0x000fe400008e06bc */
[----:B------:R0:W3:Y:S01]  /*5910*/  @!P0 LDG.E.U16 R85, desc[UR6][R238.64] ;  /* 0x00000006ee558981 */ /* 0x0000e2000c1e1500 */
[----:B-1----:R-:W-:-:S03]  /*5920*/  IADD3 R68, P2, R52, R187, RZ ;  /* 0x000000bb34447210 */ /* 0x002fc60007f5e0ff */
[----:B------:R1:W3:Y:S01]  /*5930*/  @!P0 LDG.E.U16 R84, desc[UR6][R70.64] ;  /* 0x0000000646548981 */ /* 0x0002e2000c1e1500 */
[-C--:B-----5:R-:W-:Y:S01]  /*5940*/  IADD3 R240, P1, R172, R187.reuse, RZ ;  /* 0x000000bbacf07210 */ /* 0x0a0fe20007f3e0ff */
[--C-:B------:R-:W-:Y:S02]  /*5950*/  IMAD.X R69, R51, 0x1, R188.reuse, P2 ;  /* 0x0000000133457824 */ /* 0x100fe400010e06bc */
[----:B------:R5:W3:Y:S01]  /*5960*/  @!P0 LDG.E.U16 R80, desc[UR6][R58.64] ;  /* 0x000000063a508981 */ /* 0x000ae2000c1e1500 */
[-C--:B0-----:R-:W-:Y:S01]  /*5970*/  IADD3 R238, P2, R164, R187.reuse, RZ ;  /* 0x000000bba4ee7210 */ /* 0x081fe20007f5e0ff */
[--C-:B------:R-:W-:Y:S01]  /*5980*/  IMAD.X R241, R171, 0x1, R188.reuse, P1 ;  /* 0x00000001abf17824 */ /* 0x100fe200008e06bc */
[----:B-1----:R-:W-:Y:S02]  /*5990*/  PRMT R71, RZ, 0x7610, R71 ;  /* 0x00007610ff477816 */ /* 0x002fe40000000047 */
[----:B-----5:R-:W-:Y:S01]  /*59a0*/  IADD3 R58, P1, R176, R187, RZ ;  /* 0x000000bbb03a7210 */ /* 0x020fe20007f3e0ff */
[----:B------:R-:W-:Y:S01]  /*59b0*/  IMAD.X R239, R163, 0x1, R188, P2 ;  /* 0x00000001a3ef7824 */ /* 0x000fe200010e06bc */
[----:B------:R-:W-:-:S02]  /*59c0*/  PRMT R81, RZ, 0x7610, R81 ;  /* 0x00007610ff517816 */ /* 0x000fc40000000051 */
[----:B------:R0:W5:Y:S01]  /*59d0*/  @!P0 LDG.E.U16 R71, desc[UR6][R56.64] ;  /* 0x0000000638478981 */ /* 0x000162000c1e1500 */
[----:B------:R-:W-:Y:S01]  /*59e0*/  PRMT R70, RZ, 0x7610, R70 ;  /* 0x00007610ff467816 */ /* 0x000fe20000000046 */
[----:B------:R-:W-:Y:S01]  /*59f0*/  IMAD.X R59, R175, 0x1, R188, P1 ;  /* 0x00000001af3b7824 */ /* 0x000fe200008e06bc */
[----:B------:R-:W-:Y:S01]  /*5a00*/  PRMT R63, RZ, 0x7610, R63 ;  /* 0x00007610ff3f7816 */ /* 0x000fe2000000003f */
[----:B------:R1:W5:Y:S01]  /*5a10*/  @!P0 LDG.E.U16 R81, desc[UR6][R68.64] ;  /* 0x0000000644518981 */ /* 0x000362000c1e1500 */
[----:B------:R-:W-:-:S03]  /*5a20*/  PRMT R67, RZ, 0x7610, R67 ;  /* 0x00007610ff437816 */ /* 0x000fc60000000043 */
[----:B------:R1:W5:Y:S01]  /*5a30*/  @!P0 LDG.E.U16 R70, desc[UR6][R238.64] ;  /* 0x00000006ee468981 */ /* 0x000362000c1e1500 */
[----:B0-----:R-:W-:-:S03]  /*5a40*/  IADD3 R56, P1, R180, R187, RZ ;  /* 0x000000bbb4387210 */ /* 0x001fc60007f3e0ff */
[----:B------:R0:W5:Y:S01]  /*5a50*/  @!P0 LDG.E.U16 R63, desc[UR6][R242.64] ;  /* 0x00000006f23f8981 */ /* 0x000162000c1e1500 */
[----:B-1----:R-:W-:Y:S01]  /*5a60*/  PRMT R69, RZ, 0x7610, R69 ;  /* 0x00007610ff457816 */ /* 0x002fe20000000045 */
[----:B------:R-:W-:Y:S02]  /*5a70*/  IMAD.X R57, R179, 0x1, R188, P1 ;  /* 0x00000001b3397824 */ /* 0x000fe400008e06bc */
[----:B------:R1:W5:Y:S01]  /*5a80*/  @!P0 LDG.E.U16 R67, desc[UR6][R58.64] ;  /* 0x000000063a438981 */ /* 0x000362000c1e1500 */
[----:B------:R-:W-:-:S03]  /*5a90*/  PRMT R238, RZ, 0x7610, R238 ;  /* 0x00007610ffee7816 */ /* 0x000fc600000000ee */
[----:B------:R-:W5:Y:S04]  /*5aa0*/  @!P0 LDG.E.U16 R69, desc[UR6][R240.64] ;  /* 0x00000006f0458981 */ /* 0x000f68000c1e1500 */
[----:B------:R1:W5:Y:S01]  /*5ab0*/  @!P0 LDG.E.U16 R238, desc[UR6][R56.64] ;  /* 0x0000000638ee8981 */ /* 0x000362000c1e1500 */
[----:B0-----:R-:W-:Y:S02]  /*5ac0*/  IMAD.MOV.U32 R243, RZ, RZ, R183 ;  /* 0x000000fffff37224 */ /* 0x001fe400078e00b7 */
[----:B------:R-:W-:Y:S02]  /*5ad0*/  IMAD.MOV.U32 R183, RZ, RZ, R181 ;  /* 0x000000ffffb77224 */ /* 0x000fe400078e00b5 */
[----:B------:R-:W-:Y:S02]  /*5ae0*/  IMAD.MOV.U32 R181, RZ, RZ, R179 ;  /* 0x000000ffffb57224 */ /* 0x000fe400078e00b3 */
[----:B------:R-:W-:-:S02]  /*5af0*/  IMAD.MOV.U32 R179, RZ, RZ, R177 ;  /* 0x000000ffffb37224 */ /* 0x000fc400078e00b1 */
[----:B-1----:R-:W-:-:S04]  /*5b00*/  IMAD.WIDE R58, R190, 0x2, R180 ;  /* 0x00000002be3a7825 */ /* 0x002fc800078e02b4 */
[----:B------:R-:W-:Y:S02]  /*5b10*/  IMAD.MOV.U32 R177, RZ, RZ, R175 ;  /* 0x000000ffffb17224 */ /* 0x000fe400078e00af */
[----:B------:R-:W-:-:S04]  /*5b20*/  IMAD.WIDE R56, R190, 0x2, R178 ;  /* 0x00000002be387825 */ /* 0x000fc800078e02b2 */
[----:B------:R-:W-:Y:S02]  /*5b30*/  IMAD.MOV.U32 R175, RZ, RZ, R173 ;  /* 0x000000ffffaf7224 */ /* 0x000fe400078e00ad */
[----:B------:R-:W-:Y:S02]  /*5b40*/  IMAD.MOV.U32 R180, RZ, RZ, R58 ;  /* 0x000000ffffb47224 */ /* 0x000fe400078e003a */
        /* <DEDUP_REMOVED lines=9> */
[----:B------:R-:W-:Y:S01]  /*5be0*/  IMAD.WIDE R58, R190, 0x2, R172 ;  /* 0x00000002be3a7825 */ /* 0x000fe200078e02ac */
[----:B------:R-:W-:-:S03]  /*5bf0*/  MOV R174, R56 ;  /* 0x0000003800ae7202 */ /* 0x000fc60000000f00 */
        /* <DEDUP_REMOVED lines=51> */
[----:B------:R-:W-:-:S03]  /*5f30*/  SHF.R.S32.HI R68, RZ, 0x2, R192 ;  /* 0x00000002ff447819 */ /* 0x000fc600000114c0 */
[----:B------:R-:W-:Y:S02]  /*5f40*/  IMAD.MOV.U32 R148, RZ, RZ, R58 ;  /* 0x000000ffff947224 */ /* 0x000fe400078e003a */
[----:B------:R-:W-:Y:S02]  /*5f50*/  IMAD.MOV.U32 R147, RZ, RZ, R59 ;  /* 0x000000ffff937224 */ /* 0x000fe400078e003b */
[----:B------:R-:W-:-:S04]  /*5f60*/  IMAD.WIDE R58, R190, 0x2, R144 ;  /* 0x00000002be3a7825 */ /* 0x000fc800078e0290 */
[----:B------:R-:W-:Y:S02]  /*5f70*/  IMAD.MOV.U32 R143, RZ, RZ, R141 ;  /* 0x000000ffff8f7224 */ /* 0x000fe400078e008d */
[----:B------:R-:W-:Y:S02]  /*5f80*/  IMAD.MOV.U32 R146, RZ, RZ, R56 ;  /* 0x000000ffff927224 */ /* 0x000fe400078e0038 */
[----:B------:R-:W-:Y:S01]  /*5f90*/  IMAD.MOV.U32 R145, RZ, RZ, R57 ;  /* 0x000000ffff917224 */ /* 0x000fe200078e0039 */
[----:B------:R-:W-:Y:S01]  /*5fa0*/  MOV R144, R58 ;  /* 0x0000003a00907202 */ /* 0x000fe20000000f00 */
[----:B------:R-:W-:Y:S01]  /*5fb0*/  IMAD.WIDE R56, R190, 0x2, R142 ;  /* 0x00000002be387825 */ /* 0x000fe200078e028e */
[----:B------:R-:W-:-:S03]  /*5fc0*/  SGXT R58, R68, 0x1 ;  /* 0x00000001443a781a */ /* 0x000fc60000000200 */
[----:B------:R-:W-:Y:S02]  /*5fd0*/  IMAD.MOV.U32 R142, RZ, RZ, R56 ;  /* 0x000000ffff8e7224 */ /* 0x000fe400078e0038 */
[----:B------:R-:W-:Y:S01]  /*5fe0*/  IMAD.MOV.U32 R141, RZ, RZ, R57 ;  /* 0x000000ffff8d7224 */ /* 0x000fe200078e0039 */
[----:B------:R-:W-:Y:S01]  /*5ff0*/  LOP3.LUT R57, R58, 0x90, RZ, 0xc0, !PT ;  /* 0x000000903a397812 */ /* 0x000fe200078ec0ff */
[----:B------:R-:W-:Y:S02]  /*6000*/  IMAD.SHL.U32 R56, R192, 0x20, RZ ;  /* 0x00000020c0387824 */ /* 0x000fe400078e00ff */
[----:B------:R-:W-:-:S03]  /*6010*/  IMAD.WIDE R240, R190, 0x2, R182 ;  /* 0x00000002bef07825 */ /* 0x000fc600078e02b6 */
[----:B------:R-:W-:Y:S02]  /*6020*/  LOP3.LUT R68, R57, 0x60, R56, 0xf8, !PT ;  /* 0x0000006039447812 */ /* 0x000fe400078ef838 */
[----:B------:R-:W-:Y:S02]  /*6030*/  LOP3.LUT R58, R56, 0x1c00, RZ, 0xc0, !PT ;  /* 0x00001c00383a7812 */ /* 0x000fe400078ec0ff */
[C---:B------:R-:W-:Y:S02]  /*6040*/  LOP3.LUT R57, R192.reuse, 0x7, RZ, 0xc0, !PT ;  /* 0x00000007c0397812 */ /* 0x040fe400078ec0ff */
[C---:B------:R-:W-:Y:S01]  /*6050*/  LOP3.LUT R56, R192.reuse, 0xc0, RZ, 0xc0, !PT ;  /* 0x000000c0c0387812 */ /* 0x040fe200078ec0ff */
[----:B------:R-:W-:Y:S02]  /*6060*/  IMAD.MOV.U32 R182, RZ, RZ, R240 ;  /* 0x000000ffffb67224 */ /* 0x000fe400078e00f0 */
[C---:B------:R-:W-:Y:S01]  /*6070*/  IMAD R195, R57.reuse, 0x80, R58 ;  /* 0x0000008039c37824 */ /* 0x040fe200078e023a */
[----:B------:R-:W-:Y:S01]  /*6080*/  SHF.R.U32.HI R58, RZ, 0x2, R56 ;  /* 0x00000002ff3a7819 */ /* 0x000fe20000011638 */
[----:B------:R-:W-:Y:S01]  /*6090*/  IMAD.SHL.U32 R240, R57, 0x10, RZ ;  /* 0x0000001039f07824 */ /* 0x000fe200078e00ff */
[----:B------:R-:W-:Y:S01]  /*60a0*/  SHF.R.S32.HI R56, RZ, 0x6, R192 ;  /* 0x00000006ff387819 */ /* 0x000fe200000114c0 */
[----:B------:R-:W-:-:S02]  /*60b0*/  IMAD.SHL.U32 R57, R192, 0x2, RZ ;  /* 0x00000002c0397824 */ /* 0x000fc400078e00ff */
[----:B------:R-:W-:Y:S01]  /*60c0*/  IMAD.MOV.U32 R143, RZ, RZ, R59 ;  /* 0x000000ffff8f7224 */ /* 0x000fe200078e003b */
[----:B------:R-:W-:Y:S02]  /*60d0*/  SGXT R56, R56, 0x1 ;  /* 0x000000013838781a */ /* 0x000fe40000000200 */
[--C-:B------:R-:W-:Y:S02]  /*60e0*/  LOP3.LUT R59, R58, 0x1fe, R57.reuse, 0x78, !PT ;  /* 0x000001fe3a3b7812 */ /* 0x100fe400078e7839 */
[--C-:B------:R-:W-:Y:S02]  /*60f0*/  LOP3.LUT R240, R240, 0x30, R57.reuse, 0x78, !PT ;  /* 0x00000030f0f07812 */ /* 0x100fe400078e7839 */
[----:B------:R-:W-:Y:S02]  /*6100*/  LOP3.LUT R58, R68, 0x10, R57, 0x78, !PT ;  /* 0x00000010443a7812 */ /* 0x000fe400078e7839 */
[----:B------:R-:W-:Y:S01]  /*6110*/  LOP3.LUT R57, R56, 0x90, RZ, 0xc0, !PT ;  /* 0x0000009038397812 */ /* 0x000fe200078ec0ff */
[----:B------:R-:W-:-:S05]  /*6120*/  IMAD.SHL.U32 R56, R192, 0x2, RZ ;  /* 0x00000002c0387824 */ /* 0x000fca00078e00ff */
[----:B------:R-:W-:-:S05]  /*6130*/  LOP3.LUT R56, R57, 0x17e, R56, 0x78, !PT ;  /* 0x0000017e39387812 */ /* 0x000fca00078e7838 */
[----:B------:R0:W-:Y:S01]  /*6140*/  STS.U16 [R56+UR4+0x8600], R62 ;  /* 0x0086003e38007988 */ /* 0x0001e20008000404 */
[----:B------:R-:W-:-:S03]  /*6150*/  IMAD.SHL.U32 R57, R192, 0x10, RZ ;  /* 0x00000010c0397824 */ /* 0x000fc600078e00ff */
[----:B------:R-:W-:Y:S01]  /*6160*/  STS.U16 [R56+UR4+0x8000], R65 ;  /* 0x0080004138007988 */ /* 0x000fe20008000404 */
[----:B0-----:R-:W-:-:S03]  /*6170*/  LOP3.LUT R62, R59, 0x40, RZ, 0x3c, !PT ;  /* 0x000000403b3e7812 */ /* 0x001fc600078e3cff */
[----:B------:R-:W-:Y:S04]  /*6180*/  STS.U16 [R56+UR4+0x8200], R64 ;  /* 0x0082004038007988 */ /* 0x000fe80008000404 */
[----:B------:R0:W-:Y:S04]  /*6190*/  STS.U16 [R56+UR4+0x8400], R209 ;  /* 0x008400d138007988 */ /* 0x0001e80008000404 */
[----:B----4-:R-:W-:Y:S04]  /*61a0*/  STS.U16 [R59+UR4+0x3400], R60 ;  /* 0x0034003c3b007988 */ /* 0x010fe80008000404 */
[----:B------:R1:W-:Y:S04]  /*61b0*/  STS.U16 [R59+UR4+0x3800], R61 ;  /* 0x0038003d3b007988 */ /* 0x0003e80008000404 */
[----:B------:R-:W-:Y:S04]  /*61c0*/  STS.U16 [R59+UR4+0x3c00], R237 ;  /* 0x003c00ed3b007988 */ /* 0x000fe80008000404 */
        /* <DEDUP_REMOVED lines=10> */
[----:B------:R-:W-:Y:S04]  /*6270*/  STS.U16 [R59+UR4], R226 ;  /* 0x000000e23b007988 */ /* 0x000fe80008000404 */
        /* <DEDUP_REMOVED lines=11> */
[----:B--2---:R-:W-:Y:S04]  /*6330*/  STS.U16 [R59+UR4+0x3000], R214 ;  /* 0x003000d63b007988 */ /* 0x004fe80008000404 */
[----:B------:R-:W-:Y:S04]  /*6340*/  STS.U16 [R59+UR4+0x6800], R213 ;  /* 0x006800d53b007988 */ /* 0x000fe80008000404 */
[----:B------:R-:W-:Y:S04]  /*6350*/  STS.U16 [R59+UR4+0x6c00], R212 ;  /* 0x006c00d43b007988 */ /* 0x000fe80008000404 */
[----:B------:R-:W-:Y:S04]  /*6360*/  STS.U16 [R59+UR4+0x7000], R66 ;  /* 0x007000423b007988 */ /* 0x000fe80008000404 */
[----:B------:R-:W-:Y:S04]  /*6370*/  STS.U16 [R59+UR4+0x7400], R211 ;  /* 0x007400d33b007988 */ /* 0x000fe80008000404 */
[----:B------:R-:W-:Y:S04]  /*6380*/  STS.U16 [R59+UR4+0x7800], R210 ;  /* 0x007800d23b007988 */ /* 0x000fe80008000404 */
        /* <DEDUP_REMOVED lines=16> */
[----:B---3--:R-:W-:Y:S04]  /*6490*/  STS.U16 [R62+UR4+0x600], R90 ;  /* 0x0006005a3e007988 */ /* 0x008fe80008000404 */
        /* <DEDUP_REMOVED lines=8> */
[----:B-----5:R-:W-:Y:S04]  /*6520*/  STS.U16 [R62+UR4+0x2a00], R81 ;  /* 0x002a00513e007988 */ /* 0x020fe80008000404 */
[----:B------:R-:W-:Y:S04]  /*6530*/  STS.U16 [R62+UR4+0x2e00], R80 ;  /* 0x002e00503e007988 */ /* 0x000fe80008000404 */
[----:B------:R-:W-:Y:S04]  /*6540*/  STS.U16 [R62+UR4+0x3200], R71 ;  /* 0x003200473e007988 */ /* 0x000fe80008000404 */
[----:B------:R-:W-:Y:S04]  /*6550*/  STS.U16 [R62+UR4+0x6a00], R70 ;  /* 0x006a00463e007988 */ /* 0x000fe80008000404 */
[----:B------:R-:W-:Y:S04]  /*6560*/  STS.U16 [R62+UR4+0x6e00], R63 ;  /* 0x006e003f3e007988 */ /* 0x000fe80008000404 */
[----:B------:R-:W-:Y:S04]  /*6570*/  STS.U16 [R62+UR4+0x7200], R69 ;  /* 0x007200453e007988 */ /* 0x000fe80008000404 */
[----:B------:R-:W-:Y:S04]  /*6580*/  STS.U16 [R62+UR4+0x7600], R67 ;  /* 0x007600433e007988 */ /* 0x000fe80008000404 */
[----:B------:R3:W-:Y:S01]  /*6590*/  STS.U16 [R62+UR4+0x7a00], R238 ;  /* 0x007a00ee3e007988 */ /* 0x0007e20008000404 */
[----:B------:R-:W-:Y:S01]  /*65a0*/  LOP3.LUT R57, R57, 0x100, RZ, 0xc0, !PT ;  /* 0x0000010039397812 */ /* 0x000fe200078ec0ff */
[----:B------:R-:W-:Y:S01]  /*65b0*/  IMAD.IADD R68, R195, 0x1, R240 ;  /* 0x00000001c3447824 */ /* 0x000fe200078e02f0 */
[----:B------:R-:W-:Y:S02]  /*65c0*/  BAR.SYNC.DEFER_BLOCKING 0x0 ;  /* 0x0000000000007b1d */ /* 0x000fe40000010000 */
[----:B------:R-:W-:Y:S01]  /*65d0*/  IADD3 R195, R58, UR4, R57 ;  /* 0x000000043ac37c10 */ /* 0x000fe2000fffe039 */
[----:B0-----:R-:W-:-:S02]  /*65e0*/  IMAD.MOV.U32 R56, RZ, RZ, R140 ;  /* 0x000000ffff387224 */ /* 0x001fc400078e008c */
[----:B------:R-:W-:Y:S02]  /*65f0*/  IMAD.MOV.U32 R57, RZ, RZ, R139 ;  /* 0x000000ffff397224 */ /* 0x000fe400078e008b */
[----:B-1----:R-:W-:Y:S02]  /*6600*/  IMAD.MOV.U32 R61, RZ, RZ, R137 ;  /* 0x000000ffff3d7224 */ /* 0x002fe400078e0089 */
[----:B------:R-:W-:-:S04]  /*6610*/  IMAD.WIDE R56, R190, 0x2, R56 ;  /* 0x00000002be387825 */ /* 0x000fc800078e0238 */
[----:B------:R-:W-:Y:S02]  /*6620*/  IMAD.MOV.U32 R137, RZ, RZ, R135 ;  /* 0x000000ffff897224 */ /* 0x000fe400078e0087 */
[----:B------:R-:W-:Y:S02]  /*6630*/  IMAD.MOV.U32 R135, RZ, RZ, R133 ;  /* 0x000000ffff877224 */ /* 0x000fe400078e0085 */
[----:B------:R-:W-:Y:S02]  /*6640*/  IMAD.MOV.U32 R64, RZ, RZ, R132 ;  /* 0x000000ffff407224 */ /* 0x000fe400078e0084 */
[----:B------:R-:W-:Y:S02]  /*6650*/  IMAD.MOV.U32 R65, RZ, RZ, R131 ;  /* 0x000000ffff417224 */ /* 0x000fe400078e0083 */
[----:B------:R-:W-:Y:S02]  /*6660*/  IMAD.MOV.U32 R140, RZ, RZ, R56 ;  /* 0x000000ffff8c7224 */ /* 0x000fe400078e0038 */
[----:B------:R-:W-:-:S02]  /*6670*/  IMAD.MOV.U32 R139, RZ, RZ, R57 ;  /* 0x000000ffff8b7224 */ /* 0x000fc400078e0039 */
[C---:B--2---:R-:W-:Y:S01]  /*6680*/  IMAD.WIDE R58, R190.reuse, 0x2, R136 ;  /* 0x00000002be3a7825 */ /* 0x044fe200078e0288 */
[----:B------:R-:W-:Y:S01]  /*6690*/  MOV R60, R138 ;  /* 0x0000008a003c7202 */ /* 0x000fe20000000f00 */
[----:B------:R-:W-:Y:S02]  /*66a0*/  LDSM.16.MT88.4 R84, [R195+0x8000] ;  /* 0x00800000c354783b */ /* 0x000fe40000004200 */
[C---:B------:R-:W-:Y:S02]  /*66b0*/  IMAD.WIDE R56, R190.reuse, 0x2, R134 ;  /* 0x00000002be387825 */ /* 0x040fe400078e0286 */
[----:B------:R-:W-:Y:S02]  /*66c0*/  LDSM.16.M88.4 R96, [R68+UR4] ;  /* 0x000000044460783b */ /* 0x000fe40008000200 */
[----:B------:R-:W-:Y:S02]  /*66d0*/  IMAD.WIDE R64, R190, 0x2, R64 ;  /* 0x00000002be407825 */ /* 0x000fe400078e0240 */
[----:B------:R-:W-:Y:S02]  /*66e0*/  LDSM.16.MT88.4 R88, [R195+0x8200] ;  /* 0x00820000c358783b */ /* 0x000fe40000004200 */
[----:B------:R-:W-:-:S02]  /*66f0*/  IMAD.MOV.U32 R131, RZ, RZ, R129 ;  /* 0x000000ffff837224 */ /* 0x000fc400078e0081 */
[----:B------:R-:W-:Y:S02]  /*6700*/  IMAD.MOV.U32 R136, RZ, RZ, R58 ;  /* 0x000000ffff887224 */ /* 0x000fe400078e003a */
[----:B---3--:R-:W-:Y:S01]  /*6710*/  IMAD.WIDE R62, R190, 0x2, R130 ;  /* 0x00000002be3e7825 */ /* 0x008fe200078e0282 */
[----:B------:R-:W-:-:S03]  /*6720*/  MOV R131, R65 ;  /* 0x0000004100837202 */ /* 0x000fc60000000f00 */
[----:B------:R-:W-:Y:S02]  /*6730*/  IMAD.MOV.U32 R135, RZ, RZ, R59 ;  /* 0x000000ffff877224 */ /* 0x000fe400078e003b */
[----:B------:R-:W-:Y:S02]  /*6740*/  IMAD.MOV.U32 R134, RZ, RZ, R56 ;  /* 0x000000ffff867224 */ /* 0x000fe400078e0038 */
[----:B------:R-:W-:Y:S02]  /*6750*/  IMAD.MOV.U32 R133, RZ, RZ, R57 ;  /* 0x000000ffff857224 */ /* 0x000fe400078e0039 */
[----:B------:R-:W-:Y:S01]  /*6760*/  IMAD.MOV.U32 R132, RZ, RZ, R64 ;  /* 0x000000ffff847224 */ /* 0x000fe200078e0040 */
[----:B------:R-:W0:Y:S01]  /*6770*/  LDSM.16.M88.4 R56, [R68+UR4+0x2000] ;  /* 0x002000044438783b */ /* 0x000e220008000200 */
[----:B------:R-:W-:-:S03]  /*6780*/  IMAD.WIDE R60, R190, 0x2, R60 ;  /* 0x00000002be3c7825 */ /* 0x000fc600078e023c */
[----:B------:R-:W1:Y:S01]  /*6790*/  LDSM.16.M88.4 R64, [R68+UR4+0x4000] ;  /* 0x004000044440783b */ /* 0x000e620008000200 */
[----:B------:R-:W-:Y:S02]  /*67a0*/  IMAD.MOV.U32 R129, RZ, RZ, R127 ;  /* 0x000000ffff817224 */ /* 0x000fe400078e007f */
[----:B------:R-:W-:Y:S02]  /*67b0*/  IMAD.MOV.U32 R138, RZ, RZ, R60 ;  /* 0x000000ffff8a7224 */ /* 0x000fe400078e003c */
[----:B------:R-:W-:Y:S02]  /*67c0*/  IMAD.MOV.U32 R137, RZ, RZ, R61 ;  /* 0x000000ffff897224 */ /* 0x000fe400078e003d */
[----:B------:R-:W-:Y:S02]  /*67d0*/  IMAD.MOV.U32 R71, RZ, RZ, R125 ;  /* 0x000000ffff477224 */ /* 0x000fe400078e007d */
[----:B------:R-:W-:-:S04]  /*67e0*/  IMAD.WIDE R60, R190, 0x2, R128 ;  /* 0x00000002be3c7825 */ /* 0x000fc800078e0280 */
[----:B------:R-:W-:Y:S02]  /*67f0*/  IMAD.MOV.U32 R125, RZ, RZ, R123 ;  /* 0x000000ffff7d7224 */ /* 0x000fe400078e007b */
[----:B------:R-:W-:Y:S02]  /*6800*/  IMAD.MOV.U32 R123, RZ, RZ, R121 ;  /* 0x000000ffff7b7224 */ /* 0x000fe400078e0079 */
[----:B------:R-:W-:Y:S02]  /*6810*/  IMAD.MOV.U32 R130, RZ, RZ, R62 ;  /* 0x000000ffff827224 */ /* 0x000fe400078e003e */
[----:B------:R-:W-:Y:S02]  /*6820*/  IMAD.MOV.U32 R129, RZ, RZ, R63 ;  /* 0x000000ffff817224 */ /* 0x000fe400078e003f */
[----:B------:R-:W-:Y:S02]  /*6830*/  IMAD.MOV.U32 R128, RZ, RZ, R60 ;  /* 0x000000ffff807224 */ /* 0x000fe400078e003c */
[----:B------:R-:W-:-:S02]  /*6840*/  IMAD.MOV.U32 R127, RZ, RZ, R61 ;  /* 0x000000ffff7f7224 */ /* 0x000fc400078e003d */
[----:B------:R-:W-:-:S04]  /*6850*/  IMAD.WIDE R62, R190, 0x2, R124 ;  /* 0x00000002be3e7825 */ /* 0x000fc800078e027c */
[----:B------:R-:W-:-:S04]  /*6860*/  IMAD.WIDE R60, R190, 0x2, R122 ;  /* 0x00000002be3c7825 */ /* 0x000fc800078e027a */
[----:B------:R-:W-:Y:S02]  /*6870*/  IMAD.MOV.U32 R124, RZ, RZ, R62 ;  /* 0x000000ffff7c7224 */ /* 0x000fe400078e003e */
[----:B------:R-:W-:Y:S02]  /*6880*/  IMAD.MOV.U32 R123, RZ, RZ, R63 ;  /* 0x000000ffff7b7224 */ /* 0x000fe400078e003f */
[----:B------:R-:W-:Y:S02]  /*6890*/  IMAD.MOV.U32 R122, RZ, RZ, R60 ;  /* 0x000000ffff7a7224 */ /* 0x000fe400078e003c */
[----:B------:R-:W-:Y:S02]  /*68a0*/  IMAD.MOV.U32 R121, RZ, RZ, R61 ;  /* 0x000000ffff797224 */ /* 0x000fe400078e003d */
[----:B------:R-:W-:Y:S01]  /*68b0*/  IMAD.MOV.U32 R70, RZ, RZ, R126 ;  /* 0x000000ffff467224 */ /* 0x000fe200078e007e */
[----:B------:R-:W2:Y:S03]  /*68c0*/  LDSM.16.M88.4 R60, [R68+UR4+0x6000] ;  /* 0x00600004443c783b */ /* 0x000ea60008000200 */
[----:B------:R-:W-:-:S04]  /*68d0*/  IMAD.WIDE R70, R190, 0x2, R70 ;  /* 0x00000002be467825 */ /* 0x000fc800078e0246 */
[----:B------:R-:W-:Y:S01]  /*68e0*/  IMAD.MOV.U32 R126, RZ, RZ, R70 ;  /* 0x000000ffff7e7224 */ /* 0x000fe200078e0046 */
[----:B------:R-:W-:Y:S01]  /*68f0*/  MOV R70, R120 ;  /* 0x0000007800467202 */ /* 0x000fe20000000f00 */
[----:B------:R-:W-:Y:S02]  /*6900*/  IMAD.MOV.U32 R125, RZ, RZ, R71 ;  /* 0x000000ffff7d7224 */ /* 0x000fe400078e0047 */
[----:B------:R-:W-:Y:S02]  /*6910*/  IMAD.MOV.U32 R71, RZ, RZ, R119 ;  /* 0x000000ffff477224 */ /* 0x000fe400078e0077 */
[----:B------:R-:W-:Y:S02]  /*6920*/  IMAD.MOV.U32 R80, RZ, RZ, R118 ;  /* 0x000000ffff507224 */ /* 0x000fe400078e0076 */
[----:B------:R-:W-:Y:S02]  /*6930*/  IMAD.MOV.U32 R81, RZ, RZ, R117 ;  /* 0x000000ffff517224 */ /* 0x000fe400078e0075 */
[----:B------:R-:W-:-:S04]  /*6940*/  IMAD.WIDE R118, R190, 0x2, R70 ;  /* 0x00000002be767825 */ /* 0x000fc800078e0246 */
[----:B------:R-:W-:Y:S02]  /*6950*/  IMAD.MOV.U32 R70, RZ, RZ, R116 ;  /* 0x000000ffff467224 */ /* 0x000fe400078e0074 */
[----:B------:R-:W-:-:S04]  /*6960*/  IMAD.WIDE R116, R190, 0x2, R80 ;  /* 0x00000002be747825 */ /* 0x000fc800078e0250 */
[----:B------:R-:W-:Y:S02]  /*6970*/  IMAD.MOV.U32 R81, RZ, RZ, R113 ;  /* 0x000000ffff517224 */ /* 0x000fe400078e0071 */
[----:B------:R-:W-:Y:S02]  /*6980*/  IMAD.MOV.U32 R113, RZ, RZ, R111 ;  /* 0x000000ffff717224 */ /* 0x000fe400078e006f */
[----:B------:R-:W-:Y:S01]  /*6990*/  IMAD.MOV.U32 R111, RZ, RZ, R109 ;  /* 0x000000ffff6f7224 */ /* 0x000fe200078e006d */
[C---:B0-----:R-:W-:Y:S06]  /*69a0*/  HMMA.16816.F32.BF16 R76, R84.reuse, R56, R76 ;  /* 0x00000038544c723c */ /* 0x041fec000004184c */
[----:B-1----:R-:W-:Y:S01]  /*69b0*/  HMMA.16816.F32.BF16 R92, R84, R64, R92 ;  /* 0x00000040545c723c */ /* 0x002fe2000004185c */
[----:B------:R-:W-:-:S05]  /*69c0*/  IMAD.WIDE R56, R190, 0x2, R110 ;  /* 0x00000002be387825 */ /* 0x000fca00078e026e */
[----:B------:R-:W-:Y:S01]  /*69d0*/  HMMA.16816.F32.BF16 R100, R84, R96, R100 ;  /* 0x000000605464723c */ /* 0x000fe20000041864 */
        /* <DEDUP_REMOVED lines=15> */
[----:B------:R-:W-:Y:S02]  /*6ad0*/  IMAD.MOV.U32 R115, RZ, RZ, R71 ;  /* 0x000000ffff737224 */ /* 0x000fe400078e0047 */
[----:B------:R-:W-:Y:S01]  /*6ae0*/  IMAD.WIDE R56, R190, 0x2, R56 ;  /* 0x00000002be387825 */ /* 0x000fe200078e0238 */
[----:B------:R-:W-:-:S03]  /*6af0*/  LOP3.LUT R198, R68, 0x40, RZ, 0x3c, !PT ;  /* 0x0000004044c67812 */ /* 0x000fc600078e3cff */
[----:B------:R-:W-:Y:S02]  /*6b00*/  IMAD.MOV.U32 R55, RZ, RZ, R53 ;  /* 0x000000ffff377224 */ /* 0x000fe400078e0035 */
[C---:B------:R-:W-:Y:S01]  /*6b10*/  IMAD.WIDE R80, R190.reuse, 0x2, R80 ;  /* 0x00000002be507825 */ /* 0x040fe200078e0250 */
[----:B--2---:R-:W-:Y:S03]  /*6b20*/  HMMA.16816.F32.BF16 R72, R84, R60, R72 ;  /* 0x0000003c5448723c */ /* 0x004fe60000041848 */
[----:B------:R-:W-:Y:S01]  /*6b30*/  IMAD.WIDE R70, R190, 0x2, R112 ;  /* 0x00000002be467825 */ /* 0x000fe200078e0270 */
[----:B------:R-:W-:Y:S01]  /*6b40*/  MOV R104, R56 ;  /* 0x0000003800687202 */ /* 0x000fe20000000f00 */
[----:B------:R-:W-:Y:S02]  /*6b50*/  LDSM.16.M88.4 R84, [R198+UR4+0x2000] ;  /* 0x00200004c654783b */ /* 0x000fe40008000200 */
[----:B------:R-:W-:-:S02]  /*6b60*/  IMAD.MOV.U32 R53, RZ, RZ, R51 ;  /* 0x000000ffff357224 */ /* 0x000fc400078e0033 */
[----:B------:R-:W-:Y:S01]  /*6b70*/  IMAD.WIDE R60, R190, 0x2, R54 ;  /* 0x00000002be3c7825 */ /* 0x000fe200078e0236 */
[----:B------:R-:W-:-:S03]  /*6b80*/  MOV R113, R81 ;  /* 0x0000005100717202 */ /* 0x000fc60000000f00 */
[----:B------:R-:W-:Y:S02]  /*6b90*/  IMAD.MOV.U32 R55, RZ, RZ, R57 ;  /* 0x000000ffff377224 */ /* 0x000fe400078e0039 */
[----:B------:R-:W-:Y:S02]  /*6ba0*/  IMAD.MOV.U32 R114, RZ, RZ, R80 ;  /* 0x000000ffff727224 */ /* 0x000fe400078e0050 */
[----:B------:R-:W-:Y:S01]  /*6bb0*/  IMAD.MOV.U32 R112, RZ, RZ, R70 ;  /* 0x000000ffff707224 */ /* 0x000fe200078e0046 */
[----:B------:R-:W-:Y:S01]  /*6bc0*/  LDSM.16.MT88.4 R80, [R195+0x8400] ;  /* 0x00840000c350783b */ /* 0x000fe20000004200 */
[----:B------:R-:W-:Y:S02]  /*6bd0*/  IMAD.MOV.U32 R111, RZ, RZ, R71 ;  /* 0x000000ffff6f7224 */ /* 0x000fe400078e0047 */
[----:B------:R-:W-:Y:S01]  /*6be0*/  IMAD.WIDE R56, R190, 0x2, R52 ;  /* 0x00000002be387825 */ /* 0x000fe200078e0234 */
[----:B------:R-:W0:Y:S01]  /*6bf0*/  LDSM.16.M88.4 R68, [R198+UR4] ;  /* 0x00000004c644783b */ /* 0x000e220008000200 */
[----:B------:R-:W-:Y:S02]  /*6c00*/  HMMA.16816.F32.BF16 R100, R88, R98, R100 ;  /* 0x000000625864723c */ /* 0x000fe40000041864 */
[----:B------:R-:W-:Y:S01]  /*6c10*/  IMAD.MOV.U32 R64, RZ, RZ, R108 ;  /* 0x000000ffff407224 */ /* 0x000fe200078e006c */
[----:B------:R-:W1:Y:S01]  /*6c20*/  LDSM.16.M88.4 R96, [R198+UR4+0x4000] ;  /* 0x00400004c660783b */ /* 0x000e620008000200 */
[----:B------:R-:W-:-:S02]  /*6c30*/  IMAD.MOV.U32 R52, RZ, RZ, R56 ;  /* 0x000000ffff347224 */ /* 0x000fc400078e0038 */
[----:B------:R-:W-:Y:S01]  /*6c40*/  HMMA.16816.F32.BF16 R76, R88, R58, R76 ;  /* 0x0000003a584c723c */ /* 0x000fe2000004184c */
[----:B------:R-:W-:Y:S02]  /*6c50*/  IMAD.MOV.U32 R51, RZ, RZ, R57 ;  /* 0x000000ffff337224 */ /* 0x000fe400078e0039 */
[----:B------:R-:W2:Y:S01]  /*6c60*/  LDSM.16.M88.4 R56, [R198+UR4+0x6000] ;  /* 0x00600004c638783b */ /* 0x000ea20008000200 */
[----:B------:R-:W-:-:S04]  /*6c70*/  IMAD.WIDE R64, R190, 0x2, R64 ;  /* 0x00000002be407825 */ /* 0x000fc800078e0240 */
[----:B------:R-:W-:Y:S02]  /*6c80*/  IMAD.MOV.U32 R107, RZ, RZ, R65 ;  /* 0x000000ffff6b7224 */ /* 0x000fe400078e0041 */
[----:B------:R-:W-:Y:S02]  /*6c90*/  IMAD.MOV.U32 R65, RZ, RZ, R49 ;  /* 0x000000ffff417224 */ /* 0x000fe400078e0031 */
[----:B------:R-:W-:Y:S02]  /*6ca0*/  IMAD.MOV.U32 R49, RZ, RZ, R47 ;  /* 0x000000ffff317224 */ /* 0x000fe400078e002f */
[----:B------:R-:W-:Y:S02]  /*6cb0*/  IMAD.MOV.U32 R54, RZ, RZ, R60 ;  /* 0x000000ffff367224 */ /* 0x000fe400078e003c */
[----:B------:R-:W-:Y:S02]  /*6cc0*/  IMAD.MOV.U32 R53, RZ, RZ, R61 ;  /* 0x000000ffff357224 */ /* 0x000fe400078e003d */
[----:B------:R-:W-:Y:S01]  /*6cd0*/  IMAD.WIDE R60, R190, 0x2, R48 ;  /* 0x00000002be3c7825 */ /* 0x000fe200078e0230 */
[----:B------:R-:W-:Y:S03]  /*6ce0*/  HMMA.16816.F32.BF16 R92, R88, R66, R92 ;  /* 0x00000042585c723c */ /* 0x000fe6000004185c */
[----:B------:R-:W-:-:S02]  /*6cf0*/  IMAD.MOV.U32 R48, RZ, RZ, R60 ;  /* 0x000000ffff307224 */ /* 0x000fc400078e003c */
[----:B------:R-:W-:Y:S02]  /*6d00*/  IMAD.MOV.U32 R47, RZ, RZ, R61 ;  /* 0x000000ffff2f7224 */ /* 0x000fe400078e003d */
[----:B------:R-:W-:Y:S01]  /*6d10*/  IMAD.MOV.U32 R108, RZ, RZ, R64 ;  /* 0x000000ffff6c7224 */ /* 0x000fe200078e0040 */
[----:B------:R-:W-:Y:S01]  /*6d20*/  HMMA.16816.F32.BF16 R60, R88, R62, R72 ;  /* 0x0000003e583c723c */ /* 0x000fe20000041848 */
[----:B------:R-:W-:Y:S01]  /*6d30*/  IMAD.MOV.U32 R64, RZ, RZ, R50 ;  /* 0x000000ffff407224 */ /* 0x000fe200078e0032 */
[----:B------:R-:W3:Y:S03]  /*6d40*/  LDSM.16.MT88.4 R72, [R195+0x8600] ;  /* 0x00860000c348783b */ /* 0x000ee60000004200 */
[----:B------:R-:W-:-:S04]  /*6d50*/  IMAD.WIDE R64, R190, 0x2, R64 ;  /* 0x00000002be407825 */ /* 0x000fc800078e0240 */
[----:B------:R-:W-:Y:S01]  /*6d60*/  IMAD.MOV.U32 R49, RZ, RZ, R65 ;  /* 0x000000ffff317224 */ /* 0x000fe200078e0041 */
[----:B------:R-:W-:Y:S01]  /*6d70*/  MOV R65, R45 ;  /* 0x0000002d00417202 */ /* 0x000fe20000000f00 */
[----:B------:R-:W-:Y:S02]  /*6d80*/  IMAD.MOV.U32 R50, RZ, RZ, R64 ;  /* 0x000000ffff327224 */ /* 0x000fe400078e0040 */
[----:B------:R-:W-:Y:S02]  /*6d90*/  IMAD.MOV.U32 R64, RZ, RZ, R46 ;  /* 0x000000ffff407224 */ /* 0x000fe400078e002e */
[----:B------:R-:W-:Y:S02]  /*6da0*/  IMAD.MOV.U32 R45, RZ, RZ, R43 ;  /* 0x000000ffff2d7224 */ /* 0x000fe400078e002b */
[----:B------:R-:W-:-:S04]  /*6db0*/  IMAD.WIDE R64, R190, 0x2, R64 ;  /* 0x00000002be407825 */ /* 0x000fc800078e0240 */
[----:B------:R-:W-:Y:S02]  /*6dc0*/  IMAD.MOV.U32 R43, RZ, RZ, R41 ;  /* 0x000000ffff2b7224 */ /* 0x000fe400078e0029 */
[----:B------:R-:W-:Y:S02]  /*6dd0*/  IMAD.MOV.U32 R41, RZ, RZ, R39 ;  /* 0x000000ffff297224 */ /* 0x000fe400078e0027 */
[----:B------:R-:W-:Y:S01]  /*6de0*/  IMAD.WIDE R66, R190, 0x2, R44 ;  /* 0x00000002be427825 */ /* 0x000fe200078e022c */
[----:B0-----:R-:W-:Y:S03]  /*6df0*/  HMMA.16816.F32.BF16 R100, R80, R68, R100 ;  /* 0x000000445064723c */ /* 0x001fe60000041864 */
[----:B------:R-:W-:Y:S02]  /*6e00*/  IMAD.MOV.U32 R39, RZ, RZ, R37 ;  /* 0x000000ffff277224 */ /* 0x000fe400078e0025 */
[----:B------:R-:W-:-:S02]  /*6e10*/  IMAD.MOV.U32 R46, RZ, RZ, R64 ;  /* 0x000000ffff2e7224 */ /* 0x000fc400078e0040 */
[----:B------:R-:W-:Y:S02]  /*6e20*/  IMAD.MOV.U32 R45, RZ, RZ, R65 ;  /* 0x000000ffff2d7224 */ /* 0x000fe400078e0041 */
[C---:B------:R-:W-:Y:S01]  /*6e30*/  IMAD.WIDE R68, R190.reuse, 0x2, R42 ;  /* 0x00000002be447825 */ /* 0x040fe200078e022a */
[----:B------:R-:W-:Y:S03]  /*6e40*/  HMMA.16816.F32.BF16 R76, R80, R84, R76 ;  /* 0x00000054504c723c */ /* 0x000fe6000004184c */
[----:B------:R-:W-:-:S04]  /*6e50*/  IMAD.WIDE R64, R190, 0x2, R40 ;  /* 0x00000002be407825 */ /* 0x000fc800078e0228 */
[----:B------:R-:W-:Y:S02]  /*6e60*/  IMAD.MOV.U32 R44, RZ, RZ, R66 ;  /* 0x000000ffff2c7224 */ /* 0x000fe400078e0042 */
[----:B------:R-:W-:Y:S02]  /*6e70*/  IMAD.MOV.U32 R43, RZ, RZ, R67 ;  /* 0x000000ffff2b7224 */ /* 0x000fe400078e0043 */
[----:B------:R-:W-:Y:S01]  /*6e80*/  IMAD.MOV.U32 R37, RZ, RZ, R35 ;  /* 0x000000ffff257224 */ /* 0x000fe200078e0023 */
[----:B-1----:R-:W-:Y:S01]  /*6e90*/  HMMA.16816.F32.BF16 R92, R80, R96, R92 ;  /* 0x00000060505c723c */ /* 0x002fe2000004185c */
[----:B------:R-:W-:-:S04]  /*6ea0*/  IMAD.WIDE R66, R190, 0x2, R38 ;  /* 0x00000002be427825 */ /* 0x000fc800078e0226 */
[----:B------:R-:W-:Y:S01]  /*6eb0*/  IMAD.MOV.U32 R40, RZ, RZ, R64 ;  /* 0x000000ffff287224 */ /* 0x000fe200078e0040 */
[----:B--2---:R-:W-:Y:S01]  /*6ec0*/  HMMA.16816.F32.BF16 R60, R80, R56, R60 ;  /* 0x00000038503c723c */ /* 0x004fe2000004183c */
[----:B------:R-:W-:Y:S02]  /*6ed0*/  IMAD.MOV.U32 R39, RZ, RZ, R65 ;  /* 0x000000ffff277224 */ /* 0x000fe400078e0041 */
[----:B------:R-:W-:Y:S02]  /*6ee0*/  IMAD.MOV.U32 R35, RZ, RZ, R33 ;  /* 0x000000ffff237224 */ /* 0x000fe400078e0021 */
[----:B------:R-:W-:Y:S01]  /*6ef0*/  IMAD.WIDE R64, R190, 0x2, R36 ;  /* 0x00000002be407825 */ /* 0x000fe200078e0224 */
[----:B------:R-:W-:-:S03]  /*6f00*/  MOV R37, R67 ;  /* 0x0000004300257202 */ /* 0x000fc60000000f00 */
[----:B------:R-:W-:Y:S02]  /*6f10*/  IMAD.MOV.U32 R33, RZ, RZ, R31 ;  /* 0x000000ffff217224 */ /* 0x000fe400078e001f */
[----:B------:R-:W-:Y:S02]  /*6f20*/  IMAD.MOV.U32 R31, RZ, RZ, R29 ;  /* 0x000000ffff1f7224 */ /* 0x000fe400078e001d */
[----:B------:R-:W-:Y:S02]  /*6f30*/  IMAD.MOV.U32 R38, RZ, RZ, R66 ;  /* 0x000000ffff267224 */ /* 0x000fe400078e0042 */
[----:B------:R-:W-:Y:S02]  /*6f40*/  IMAD.MOV.U32 R29, RZ, RZ, R27 ;  /* 0x000000ffff1d7224 */ /* 0x000fe400078e001b */
[----:B------:R-:W-:-:S04]  /*6f50*/  IMAD.WIDE R66, R190, 0x2, R34 ;  /* 0x00000002be427825 */ /* 0x000fc800078e0222 */
[----:B------:R-:W-:Y:S02]  /*6f60*/  IMAD.MOV.U32 R36, RZ, RZ, R64 ;  /* 0x000000ffff247224 */ /* 0x000fe400078e0040 */
[----:B------:R-:W-:Y:S02]  /*6f70*/  IMAD.MOV.U32 R35, RZ, RZ, R65 ;  /* 0x000000ffff237224 */ /* 0x000fe400078e0041 */
[----:B------:R-:W-:-:S04]  /*6f80*/  IMAD.WIDE R64, R190, 0x2, R32 ;  /* 0x00000002be407825 */ /* 0x000fc800078e0220 */
        /* <DEDUP_REMOVED lines=14> */
[----:B------:R-:W-:Y:S02]  /*7070*/  VIADD R194, R194, 0xffffffff ;  /* 0xffffffffc2c27836 */ /* 0x000fe40000000000 */
[----:B------:R-:W-:Y:S02]  /*7080*/  IMAD.MOV.U32 R26, RZ, RZ, R64 ;  /* 0x000000ffff1a7224 */ /* 0x000fe400078e0040 */
[----:B------:R-:W-:Y:S02]  /*7090*/  IMAD.MOV.U32 R25, RZ, RZ, R65 ;  /* 0x000000ffff197224 */ /* 0x000fe400078e0041 */
[----:B------:R-:W-:Y:S01]  /*70a0*/  IMAD.WIDE R64, R190, 0x2, R22 ;  /* 0x00000002be407825 */ /* 0x000fe200078e0216 */
[----:B------:R-:W-:-:S03]  /*70b0*/  ISETP.NE.U32.AND P0, PT, R194, RZ, PT ;  /* 0x000000ffc200720c */ /* 0x000fc60003f05070 */
        /* <DEDUP_REMOVED lines=8> */
[----:B---3--:R-:W-:Y:S03]  /*7140*/  HMMA.16816.F32.BF16 R100, R72, R70, R100 ;  /* 0x000000464864723c */ /* 0x008fe60000041864 */
[----:B------:R-:W-:-:S02]  /*7150*/  IMAD.MOV.U32 R15, RZ, RZ, R13 ;  /* 0x000000ffff0f7224 */ /* 0x000fc400078e000d */
[----:B------:R-:W-:Y:S01]  /*7160*/  IMAD.MOV.U32 R20, RZ, RZ, R56 ;  /* 0x000000ffff147224 */ /* 0x000fe200078e0038 */
[----:B------:R-:W-:Y:S01]  /*7170*/  HMMA.16816.F32.BF16 R76, R72, R86, R76 ;  /* 0x00000056484c723c */ /* 0x000fe2000004184c */
[----:B------:R-:W-:Y:S02]  /*7180*/  IMAD.MOV.U32 R19, RZ, RZ, R57 ;  /* 0x000000ffff137224 */ /* 0x000fe400078e0039 */
[----:B------:R-:W-:-:S03]  /*7190*/  IMAD.WIDE R56, R190, 0x2, R16 ;  /* 0x00000002be387825 */ /* 0x000fc600078e0210 */
[----:B------:R-:W-:Y:S01]  /*71a0*/  HMMA.16816.F32.BF16 R92, R72, R98, R92 ;  /* 0x00000062485c723c */ /* 0x000fe2000004185c */
[----:B------:R-:W-:Y:S02]  /*71b0*/  IMAD.MOV.U32 R13, RZ, RZ, R11 ;  /* 0x000000ffff0d7224 */ /* 0x000fe400078e000b */
[----:B------:R-:W-:-:S03]  /*71c0*/  IMAD.MOV.U32 R242, RZ, RZ, R184 ;  /* 0x000000fffff27224 */ /* 0x000fc600078e00b8 */
[----:B------:R-:W-:Y:S01]  /*71d0*/  HMMA.16816.F32.BF16 R72, R72, R58, R60 ;  /* 0x0000003a4848723c */ /* 0x000fe2000004183c */
[----:B------:R-:W-:Y:S02]  /*71e0*/  IMAD.MOV.U32 R11, RZ, RZ, R9 ;  /* 0x000000ffff0b7224 */ /* 0x000fe400078e0009 */
[----:B------:R-:W-:-:S04]  /*71f0*/  IMAD.MOV.U32 R16, RZ, RZ, R56 ;  /* 0x000000ffff107224 */ /* 0x000fc800078e0038 */
[----:B------:R-:W-:-:S04]  /*7200*/  IMAD.WIDE R58, R190, 0x2, R14 ;  /* 0x00000002be3a7825 */ /* 0x000fc800078e020e */
[----:B------:R-:W-:Y:S02]  /*7210*/  IMAD.MOV.U32 R15, RZ, RZ, R57 ;  /* 0x000000ffff0f7224 */ /* 0x000fe400078e0039 */
[----:B------:R-:W-:Y:S01]  /*7220*/  IMAD.WIDE R56, R190, 0x2, R12 ;  /* 0x00000002be387825 */ /* 0x000fe200078e020c */
[----:B------:R-:W-:-:S03]  /*7230*/  UIADD3 UR5, UR5, -0x40, URZ ;  /* 0xffffffc005057890 */ /* 0x000fc6000fffe03f */
[----:B------:R-:W-:-:S04]  /*7240*/  IMAD.WIDE R242, R190, 0x2, R242 ;  /* 0x00000002bef27825 */ /* 0x000fc800078e02f2 */
[----:B------:R-:W-:Y:S02]  /*7250*/  IMAD.MOV.U32 R14, RZ, RZ, R58 ;  /* 0x000000ffff0e7224 */ /* 0x000fe400078e003a */
[----:B------:R-:W-:Y:S02]  /*7260*/  IMAD.MOV.U32 R13, RZ, RZ, R59 ;  /* 0x000000ffff0d7224 */ /* 0x000fe400078e003b */
[----:B------:R-:W-:Y:S01]  /*7270*/  IMAD.WIDE R58, R190, 0x2, R10 ;  /* 0x00000002be3a7825 */ /* 0x000fe200078e020a */
[----:B------:R-:W-:Y:S02]  /*7280*/  MOV R184, R242 ;  /* 0x000000f200b87202 */ /* 0x000fe40000000f00 */
[----:B------:R-:W-:Y:S01]  /*7290*/  MOV R17, R65 ;  /* 0x0000004100117202 */ /* 0x000fe20000000f00 */
[----:B------:R-:W-:Y:S02]  /*72a0*/  IMAD.MOV.U32 R183, RZ, RZ, R243 ;  /* 0x000000ffffb77224 */ /* 0x000fe400078e00f3 */
[----:B------:R-:W-:-:S02]  /*72b0*/  IMAD.MOV.U32 R181, RZ, RZ, R241 ;  /* 0x000000ffffb57224 */ /* 0x000fc400078e00f1 */
[----:B------:R-:W-:Y:S02]  /*72c0*/  IMAD.MOV.U32 R42, RZ, RZ, R68 ;  /* 0x000000ffff2a7224 */ /* 0x000fe400078e0044 */
[----:B------:R-:W-:Y:S02]  /*72d0*/  IMAD.MOV.U32 R41, RZ, RZ, R69 ;  /* 0x000000ffff297224 */ /* 0x000fe400078e0045 */
[----:B------:R-:W-:Y:S02]  /*72e0*/  IMAD.MOV.U32 R30, RZ, RZ, R66 ;  /* 0x000000ffff1e7224 */ /* 0x000fe400078e0042 */
[----:B------:R-:W-:Y:S02]  /*72f0*/  IMAD.MOV.U32 R29, RZ, RZ, R67 ;  /* 0x000000ffff1d7224 */ /* 0x000fe400078e0043 */
[----:B------:R-:W-:Y:S02]  /*7300*/  IMAD.MOV.U32 R18, RZ, RZ, R64 ;  /* 0x000000ffff127224 */ /* 0x000fe400078e0040 */
[----:B------:R-:W-:-:S02]  /*7310*/  IMAD.MOV.U32 R12, RZ, RZ, R56 ;  /* 0x000000ffff0c7224 */ /* 0x000fc400078e0038 */
[----:B------:R-:W-:Y:S02]  /*7320*/  IMAD.MOV.U32 R11, RZ, RZ, R57 ;  /* 0x000000ffff0b7224 */ /* 0x000fe400078e0039 */
[----:B------:R-:W-:Y:S02]  /*7330*/  IMAD.MOV.U32 R10, RZ, RZ, R58 ;  /* 0x000000ffff0a7224 */ /* 0x000fe400078e003a */
[----:B------:R-:W-:Y:S02]  /*7340*/  IMAD.MOV.U32 R9, RZ, RZ, R59 ;  /* 0x000000ffff097224 */ /* 0x000fe400078e003b */
[----:B------:R-:W-:Y:S01]  /*7350*/  IMAD.WIDE R196, R189, 0x2, R196 ;  /* 0x00000002bdc47825 */ /* 0x000fe200078e02c4 */
[----:B------:R-:W-:Y:S06]  /*7360*/  @P0 BRA `(.L_x_2) ;  /* 0xffffffd000fc0947 */ /* 0x000fec000383ffff */
[----:B------:R-:W-:Y:S02]  /*7370*/  F2FP.BF16.F32.PACK_AB R2, R79, R103 ;  /* 0x000000674f02723e */ /* 0x000fe400000010ff */
[----:B------:R-:W-:Y:S02]  /*7380*/  F2FP.BF16.F32.PACK_AB R4, R77, R101 ;  /* 0x000000654d04723e */ /* 0x000fe400000010ff */
[----:B------:R-:W-:Y:S02]  /*7390*/  F2FP.BF16.F32.PACK_AB R3, R75, R95 ;  /* 0x0000005f4b03723e */ /* 0x000fe400000010ff */
[----:B------:R-:W-:Y:S02]  /*73a0*/  F2FP.BF16.F32.PACK_AB R79, R74, R94 ;  /* 0x0000005e4a4f723e */ /* 0x000fe400000010ff */
[----:B------:R-:W-:Y:S02]  /*73b0*/  F2FP.BF16.F32.PACK_AB R78, R78, R102 ;  /* 0x000000664e4e723e */ /* 0x000fe400000010ff */
[----:B------:R-:W-:-:S02]  /*73c0*/  F2FP.BF16.F32.PACK_AB R5, R73, R93 ;  /* 0x0000005d4905723e */ /* 0x000fc400000010ff */
[----:B------:R-:W-:Y:S02]  /*73d0*/  F2FP.BF16.F32.PACK_AB R77, R72, R92 ;  /* 0x0000005c484d723e */ /* 0x000fe400000010ff */
[----:B------:R-:W-:-:S07]  /*73e0*/  F2FP.BF16.F32.PACK_AB R76, R76, R100 ;  /* 0x000000644c4c723e */ /* 0x000fce00000010ff */
.L_x_1:
[----:B------:R-:W-:Y:S01]  /*73f0*/  SHF.R.S32.HI R7, RZ, 0x4, R192 ;  /* 0x00000004ff077819 */ /* 0x000fe200000114c0 */
[----:B------:R-:W-:Y:S01]  /*7400*/  BAR.SYNC.DEFER_BLOCKING 0x0 ;  /* 0x0000000000007b1d */ /* 0x000fe20000010000 */
[C---:B------:R-:W-:Y:S01]  /*7410*/  IMAD.SHL.U32 R0, R192.reuse, 0x8, RZ ;  /* 0x00000008c0007824 */ /* 0x040fe200078e00ff */
[----:B------:R-:W-:Y:S02]  /*7420*/  LOP3.LUT R6, R192, 0xc, RZ, 0xc0, !PT ;  /* 0x0000000cc0067812 */ /* 0x000fe400078ec0ff */
[----:B------:R-:W-:Y:S02]  /*7430*/  SGXT R7, R7, 0x1 ;  /* 0x000000010707781a */ /* 0x000fe40000000200 */
[----:B------:R-:W-:Y:S02]  /*7440*/  LOP3.LUT R9, R0, 0xf8, RZ, 0xc0, !PT ;  /* 0x000000f800097812 */ /* 0x000fe400078ec0ff */
[----:B------:R-:W0:Y:S01]  /*7450*/  LDC R19, c[0x0][0x248] ;  /* 0x00009200ff137b82 */ /* 0x000e220000000800 */
[----:B------:R-:W-:Y:S01]  /*7460*/  LOP3.LUT R7, R7, 0x820, RZ, 0xc0, !PT ;  /* 0x0000082007077812 */ /* 0x000fe200078ec0ff */
[----:B------:R-:W-:Y:S01]  /*7470*/  ULDC.64 UR8, c[0x0][0x228] ;  /* 0x00008a0000087ab9 */ /* 0x000fe20000000a00 */
[----:B------:R-:W-:-:S02]  /*7480*/  LOP3.LUT R191, R191, 0x700, R0, 0xf8, !PT ;  /* 0x00000700bfbf7812 */ /* 0x000fc400078ef800 */
[C---:B------:R-:W-:Y:S01]  /*7490*/  LEA R9, R6.reuse, R9, 0x9 ;  /* 0x0000000906097211 */ /* 0x040fe200078e48ff */
[----:B------:R-:W-:Y:S01]  /*74a0*/  IMAD R0, R6, 0x2, R7 ;  /* 0x0000000206007824 */ /* 0x000fe200078e0207 */
[----:B------:R-:W-:Y:S02]  /*74b0*/  LOP3.LUT R193, R193, 0x100, RZ, 0xc0, !PT ;  /* 0x00000100c1c17812 */ /* 0x000fe400078ec0ff */
[--C-:B------:R-:W-:Y:S02]  /*74c0*/  SHF.R.U32.HI R7, RZ, 0x4, R192.reuse ;  /* 0x00000004ff077819 */ /* 0x100fe400000116c0 */
[----:B------:R-:W-:Y:S02]  /*74d0*/  LOP3.LUT R191, R0, R191, RZ, 0x3c, !PT ;  /* 0x000000bf00bf7212 */ /* 0x000fe400078e3cff */
[----:B------:R-:W-:Y:S02]  /*74e0*/  LOP3.LUT R0, R9, 0x60, R192, 0x78, !PT ;  /* 0x0000006009007812 */ /* 0x000fe400078e78c0 */
[----:B------:R-:W-:Y:S01]  /*74f0*/  LOP3.LUT R6, R191, 0x40, RZ, 0x3c, !PT ;  /* 0x00000040bf067812 */ /* 0x000fe200078e3cff */
[----:B------:R-:W-:Y:S01]  /*7500*/  STS.64 [R191+UR4], R76 ;  /* 0x0000004cbf007988 */ /* 0x000fe20008000a04 */
[----:B------:R-:W-:-:S02]  /*7510*/  IADD3 R193, R0, UR4, R193 ;  /* 0x0000000400c17c10 */ /* 0x000fc4000fffe0c1 */
[----:B------:R-:W-:Y:S01]  /*7520*/  ISETP.GE.AND P0, PT, R186, UR8, PT ;  /* 0x00000008ba007c0c */ /* 0x000fe2000bf06270 */
[----:B------:R-:W-:Y:S04]  /*7530*/  STS.64 [R191+UR4+0x80], R4 ;  /* 0x00008004bf007988 */ /* 0x000fe80008000a04 */
[----:B------:R-:W-:Y:S04]  /*7540*/  STS.64 [R6+UR4+0x1000], R78 ;  /* 0x0010004e06007988 */ /* 0x000fe80008000a04 */
[----:B------:R1:W-:Y:S01]  /*7550*/  STS.64 [R6+UR4+0x1080], R2 ;  /* 0x0010800206007988 */ /* 0x0003e20008000a04 */
[----:B------:R-:W-:-:S02]  /*7560*/  ULDC UR4, c[0x0][0x244] ;  /* 0x0000910000047ab9 */ /* 0x000fc40000000800 */
[----:B------:R-:W-:Y:S01]  /*7570*/  IMAD R0, R186, UR4, RZ ;  /* 0x00000004ba007c24 */ /* 0x000fe2000f8e02ff */
[----:B------:R-:W-:Y:S06]  /*7580*/  BAR.SYNC.DEFER_BLOCKING 0x0 ;  /* 0x0000000000007b1d */ /* 0x000fec0000010000 */
[----:B------:R-:W-:Y:S02]  /*7590*/  ULDC.64 UR4, c[0x0][0x220] ;  /* 0x0000880000047ab9 */ /* 0x000fe40000000a00 */
[----:B------:R-:W-:Y:S02]  /*75a0*/  LEA R17, P1, R0, UR4, 0x1 ;  /* 0x0000000400117c11 */ /* 0x000fe4000f8208ff */
[----:B-1----:R-:W-:-:S02]  /*75b0*/  SGXT.U32 R6, R7, 0x4 ;  /* 0x000000040706781a */ /* 0x002fc40000000000 */
[----:B------:R-:W-:Y:S02]  /*75c0*/  LEA.HI.X.SX32 R18, R0, UR5, 0x1, P1 ;  /* 0x0000000500127c11 */ /* 0x000fe400088f0eff */
[C---:B------:R-:W-:Y:S02]  /*75d0*/  LEA.HI R0, R192.reuse, 0x30, RZ, 0x1c ;  /* 0x00000030c0007811 */ /* 0x040fe400078fe0ff */
[C---:B------:R-:W-:Y:S02]  /*75e0*/  LOP3.LUT R3, R185.reuse, 0x10, R6, 0xfe, !PT ;  /* 0x00000010b9037812 */ /* 0x040fe400078efe06 */
[----:B------:R-:W-:Y:S01]  /*75f0*/  LEA.HI R192, R192, R185, RZ, 0x1c ;  /* 0x000000b9c0c07211 */ /* 0x000fe200078fe0ff */
[C---:B------:R-:W-:Y:S01]  /*7600*/  IMAD.IADD R9, R185.reuse, 0x1, R0 ;  /* 0x00000001b9097824 */ /* 0x040fe200078e0200 */
[----:B------:R-:W-:Y:S01]  /*7610*/  LOP3.LUT R0, R185, R6, RZ, 0xfc, !PT ;  /* 0x00000006b9007212 */ /* 0x000fe200078efcff */
[-C--:B0-----:R-:W-:Y:S01]  /*7620*/  IMAD R5, R3, R19.reuse, RZ ;  /* 0x0000001303057224 */ /* 0x081fe200078e02ff */
[C-C-:B------:R-:W-:Y:S01]  /*7630*/  LOP3.LUT R13, R185.reuse, 0xe0, R6.reuse, 0xfe, !PT ;  /* 0x000000e0b90d7812 */ /* 0x140fe200078efe06 */
[----:B------:R-:W0:Y:S02]  /*7640*/  LDS.64 R20, [R193] ;  /* 0x00000000c1147984 */ /* 0x000e240000000a00 */
[C---:B------:R-:W-:Y:S01]  /*7650*/  IMAD R15, R0.reuse, R19, RZ ;  /* 0x00000013000f7224 */ /* 0x040fe200078e02ff */
[----:B------:R-:W-:Y:S01]  /*7660*/  ISETP.LT.AND P4, PT, R0, UR9, !P0 ;  /* 0x0000000900007c0c */ /* 0x000fe2000c781270 */
[----:B------:R-:W1:Y:S01]  /*7670*/  LDS.64 R22, [R193+0x200] ;  /* 0x00020000c1167984 */ /* 0x000e620000000a00 */
[----:B------:R-:W-:-:S02]  /*7680*/  LOP3.LUT R4, R185, 0xd0, R6, 0xfe, !PT ;  /* 0x000000d0b9047812 */ /* 0x000fc400078efe06 */
[----:B------:R-:W-:Y:S01]  /*7690*/  LEA R2, P2, R15, R17, 0x1 ;  /* 0x000000110f027211 */ /* 0x000fe200078408ff */
[----:B------:R-:W2:Y:S01]  /*76a0*/  LDS.64 R24, [R193+0x400] ;  /* 0x00040000c1187984 */ /* 0x000ea20000000a00 */
[C-C-:B------:R-:W-:Y:S02]  /*76b0*/  LOP3.LUT R11, R185.reuse, 0xc0, R6.reuse, 0xfe, !PT ;  /* 0x000000c0b90b7812 */ /* 0x140fe400078efe06 */
[C-C-:B------:R-:W-:Y:S01]  /*76c0*/  LOP3.LUT R7, R185.reuse, 0xa0, R6.reuse, 0xfe, !PT ;  /* 0x000000a0b9077812 */ /* 0x140fe200078efe06 */
[----:B------:R-:W3:Y:S01]  /*76d0*/  LDS.64 R26, [R193+0x600] ;  /* 0x00060000c11a7984 */ /* 0x000ee20000000a00 */
[C-C-:B------:R-:W-:Y:S02]  /*76e0*/  LOP3.LUT R10, R185.reuse, 0x90, R6.reuse, 0xfe, !PT ;  /* 0x00000090b90a7812 */ /* 0x140fe400078efe06 */
[C-C-:B------:R-:W-:Y:S02]  /*76f0*/  LOP3.LUT R12, R185.reuse, 0x80, R6.reuse, 0xfe, !PT ;  /* 0x00000080b90c7812 */ /* 0x140fe400078efe06 */
[----:B------:R-:W-:-:S02]  /*7700*/  LOP3.LUT R0, R185, 0x60, R6, 0xfe, !PT ;  /* 0x00000060b9007812 */ /* 0x000fc400078efe06 */
[C-C-:B------:R-:W-:Y:S02]  /*7710*/  LOP3.LUT R14, R185.reuse, 0x50, R6.reuse, 0xfe, !PT ;  /* 0x00000050b90e7812 */ /* 0x140fe400078efe06 */
[C-C-:B------:R-:W-:Y:S02]  /*7720*/  LOP3.LUT R8, R185.reuse, 0x40, R6.reuse, 0xfe, !PT ;  /* 0x00000040b9087812 */ /* 0x140fe400078efe06 */
[----:B------:R-:W-:Y:S02]  /*7730*/  LOP3.LUT R185, R185, 0x20, R6, 0xfe, !PT ;  /* 0x00000020b9b97812 */ /* 0x000fe400078efe06 */
[----:B------:R-:W-:Y:S02]  /*7740*/  ISETP.LT.AND P1, PT, R3, UR9, !P0 ;  /* 0x0000000903007c0c */ /* 0x000fe4000c721270 */
[----:B------:R-:W-:Y:S01]  /*7750*/  LEA.HI.X.SX32 R3, R15, R18, 0x1, P2 ;  /* 0x000000120f037211 */ /* 0x000fe200010f0eff */
[----:B------:R-:W-:Y:S01]  /*7760*/  IMAD R16, R185, R19, RZ ;  /* 0x00000013b9107224 */ /* 0x000fe200078e02ff */
[----:B------:R-:W-:Y:S01]  /*7770*/  ISETP.LT.AND P2, PT, R4, UR9, !P0 ;  /* 0x0000000904007c0c */ /* 0x000fe2000c741270 */
[----:B------:R-:W-:Y:S01]  /*7780*/  IMAD R15, R19, 0x40, R15 ;  /* 0x00000040130f7824 */ /* 0x000fe200078e020f */
[----:B------:R-:W-:-:S02]  /*7790*/  LEA R4, P5, R5, R17, 0x1 ;  /* 0x0000001105047211 */ /* 0x000fc400078a08ff */
[----:B------:R-:W-:Y:S02]  /*77a0*/  ISETP.LT.AND P3, PT, R185, UR9, !P0 ;  /* 0x00000009b9007c0c */ /* 0x000fe4000c761270 */
[-C--:B------:R-:W-:Y:S02]  /*77b0*/  LEA.HI.X.SX32 R5, R5, R18.reuse, 0x1, P5 ;  /* 0x0000001205057211 */ /* 0x080fe400028f0eff */
[C---:B------:R-:W-:Y:S02]  /*77c0*/  LEA R6, P6, R16.reuse, R17, 0x1 ;  /* 0x0000001110067211 */ /* 0x040fe400078c08ff */
[----:B------:R-:W-:Y:S01]  /*77d0*/  ISETP.LT.AND P5, PT, R7, UR9, !P0 ;  /* 0x0000000907007c0c */ /* 0x000fe2000c7a1270 */
[----:B0-----:R0:W-:Y:S01]  /*77e0*/  @P4 STG.E.U16 desc[UR6][R2.64], R20 ;  /* 0x0000001402004986 */ /* 0x0011e2000c101506 */
[C---:B------:R-:W-:Y:S01]  /*77f0*/  ISETP.LT.AND P4, PT, R9.reuse, UR9, !P0 ;  /* 0x0000000909007c0c */ /* 0x040fe2000c781270 */
[----:B------:R-:W-:Y:S01]  /*7800*/  IMAD R9, R9, R19, RZ ;  /* 0x0000001309097224 */ /* 0x000fe200078e02ff */
[----:B------:R-:W-:Y:S01]  /*7810*/  LEA.HI.X.SX32 R7, R16, R18, 0x1, P6 ;  /* 0x0000001210077211 */ /* 0x000fe200030f0eff */
[----:B-1----:R1:W-:Y:S01]  /*7820*/  @P1 STG.E.U16 desc[UR6][R4.64], R22 ;  /* 0x0000001604001986 */ /* 0x0023e2000c101506 */
[----:B------:R-:W-:-:S02]  /*7830*/  ISETP.LT.AND P1, PT, R8, UR9, !P0 ;  /* 0x0000000908007c0c */ /* 0x000fc4000c721270 */
[-C--:B------:R-:W-:Y:S01]  /*7840*/  LEA R8, P6, R9, R17.reuse, 0x1 ;  /* 0x0000001109087211 */ /* 0x080fe200078c08ff */
[----:B--2---:R2:W-:Y:S01]  /*7850*/  @P3 STG.E.U16 desc[UR6][R6.64], R24 ;  /* 0x0000001806003986 */ /* 0x0045e2000c101506 */
[----:B------:R-:W-:Y:S01]  /*7860*/  ISETP.LT.AND P3, PT, R14, UR9, !P0 ;  /* 0x000000090e007c0c */ /* 0x000fe2000c761270 */
[----:B------:R-:W-:Y:S01]  /*7870*/  IMAD R14, R19, 0x10, R15 ;  /* 0x00000010130e7824 */ /* 0x000fe200078e020f */
[-C--:B------:R-:W-:Y:S02]  /*7880*/  LEA.HI.X.SX32 R9, R9, R18.reuse, 0x1, P6 ;  /* 0x0000001209097211 */ /* 0x080fe400030f0eff */
[CC--:B0-----:R-:W-:Y:S02]  /*7890*/  LEA R2, P6, R15.reuse, R17.reuse, 0x1 ;  /* 0x000000110f027211 */ /* 0x0c1fe400078c08ff */
[----:B------:R-:W-:Y:S01]  /*78a0*/  PRMT R20, R20, 0x7632, R20 ;  /* 0x0000763214147816 */ /* 0x000fe20000000014 */
[----:B---3--:R-:W-:Y:S01]  /*78b0*/  @P4 STG.E.U16 desc[UR6][R8.64], R26 ;  /* 0x0000001a08004986 */ /* 0x008fe2000c101506 */
[----:B------:R-:W-:Y:S01]  /*78c0*/  LEA.HI.X.SX32 R3, R15, R18, 0x1, P6 ;  /* 0x000000120f037211 */ /* 0x000fe200030f0eff */
[----:B------:R-:W-:Y:S01]  /*78d0*/  IMAD R15, R19, 0x10, R14 ;  /* 0x00000010130f7824 */ /* 0x000fe200078e020e */
[----:B------:R-:W-:Y:S01]  /*78e0*/  ISETP.LT.AND P4, PT, R0, UR9, !P0 ;  /* 0x0000000900007c0c */ /* 0x000fe2000c781270 */
[----:B------:R-:W-:Y:S01]  /*78f0*/  VIADD R0, R192, 0x70 ;  /* 0x00000070c0007836 */ /* 0x000fe20000000000 */
[----:B-1----:R-:W-:Y:S01]  /*7900*/  LEA R4, P6, R14, R17, 0x1 ;  /* 0x000000110e047211 */ /* 0x002fe200078c08ff */
[----:B------:R0:W-:Y:S01]  /*7910*/  @P1 STG.E.U16 desc[UR6][R2.64], R20 ;  /* 0x0000001402001986 */ /* 0x0001e2000c101506 */
[----:B------:R-:W-:-:S02]  /*7920*/  PRMT R22, R22, 0x7632, R22 ;  /* 0x0000763216167816 */ /* 0x000fc40000000016 */
[-C--:B------:R-:W-:Y:S02]  /*7930*/  LEA.HI.X.SX32 R5, R14, R18.reuse, 0x1, P6 ;  /* 0x000000120e057211 */ /* 0x080fe400030f0eff */
[C---:B------:R-:W-:Y:S01]  /*7940*/  ISETP.LT.AND P1, PT, R0.reuse, UR9, !P0 ;  /* 0x0000000900007c0c */ /* 0x040fe2000c721270 */
[----:B------:R-:W-:Y:S01]  /*7950*/  IMAD R0, R0, R19, RZ ;  /* 0x0000001300007224 */ /* 0x000fe200078e02ff */
[C---:B--2---:R-:W-:Y:S01]  /*7960*/  LEA R6, P6, R15.reuse, R17, 0x1 ;  /* 0x000000110f067211 */ /* 0x044fe200078c08ff */
[----:B------:R1:W-:Y:S01]  /*7970*/  @P3 STG.E.U16 desc[UR6][R4.64], R22 ;  /* 0x0000001604003986 */ /* 0x0003e2000c101506 */
[----:B------:R-:W-:Y:S02]  /*7980*/  ISETP.LT.AND P3, PT, R12, UR9, !P0 ;  /* 0x000000090c007c0c */ /* 0x000fe4000c761270 */
[----:B------:R-:W-:Y:S01]  /*7990*/  LEA.HI.X.SX32 R7, R15, R18, 0x1, P6 ;  /* 0x000000120f077211 */ /* 0x000fe200030f0eff */
[----:B------:R-:W-:Y:S01]  /*79a0*/  IMAD R15, R19, 0x20, R15 ;  /* 0x00000020130f7824 */ /* 0x000fe200078e020f */
[----:B0-----:R-:W-:-:S02]  /*79b0*/  PRMT R3, R24, 0x7632, R3 ;  /* 0x0000763218037816 */ /* 0x001fc40000000003 */
[-C--:B------:R-:W-:Y:S02]  /*79c0*/  LEA R2, P6, R0, R17.reuse, 0x1 ;  /* 0x0000001100027211 */ /* 0x080fe400078c08ff */
[----:B------:R-:W-:Y:S01]  /*79d0*/  PRMT R26, R26, 0x7632, R26 ;  /* 0x000076321a1a7816 */ /* 0x000fe2000000001a */
[----:B------:R0:W-:Y:S01]  /*79e0*/  @P4 STG.E.U16 desc[UR6][R6.64], R3 ;  /* 0x0000000306004986 */ /* 0x0001e2000c101506 */
[----:B------:R-:W-:Y:S01]  /*79f0*/  LEA R8, P4, R15, R17, 0x1 ;  /* 0x000000110f087211 */ /* 0x000fe200078808ff */
[----:B-1----:R-:W-:-:S03]  /*7a00*/  IMAD R5, R19, 0x10, R15 ;  /* 0x0000001013057824 */ /* 0x002fc600078e020f */
[-C--:B------:R-:W-:Y:S02]  /*7a10*/  LEA.HI.X.SX32 R9, R15, R18.reuse, 0x1, P4 ;  /* 0x000000120f097211 */ /* 0x080fe400020f0eff */
[-C--:B0-----:R-:W-:Y:S01]  /*7a20*/  LEA.HI.X.SX32 R3, R0, R18.reuse, 0x1, P6 ;  /* 0x0000001200037211 */ /* 0x081fe200030f0eff */
[----:B------:R-:W-:Y:S01]  /*7a30*/  VIADD R0, R192, 0xb0 ;  /* 0x000000b0c0007836 */ /* 0x000fe20000000000 */
[----:B------:R-:W-:Y:S01]  /*7a40*/  ISETP.LT.AND P6, PT, R10, UR9, !P0 ;  /* 0x000000090a007c0c */ /* 0x000fe2000c7c1270 */
[----:B------:R-:W-:Y:S02]  /*7a50*/  IMAD R10, R19, 0x10, R5 ;  /* 0x00000010130a7824 */ /* 0x000fe400078e0205 */
[----:B------:R0:W-:Y:S01]  /*7a60*/  @P1 STG.E.U16 desc[UR6][R2.64], R26 ;  /* 0x0000001a02001986 */ /* 0x0001e2000c101506 */
[C---:B------:R-:W-:Y:S01]  /*7a70*/  ISETP.LT.AND P4, PT, R0.reuse, UR9, !P0 ;  /* 0x0000000900007c0c */ /* 0x040fe2000c781270 */
[----:B------:R-:W-:Y:S01]  /*7a80*/  IMAD R0, R0, R19, RZ ;  /* 0x0000001300007224 */ /* 0x000fe200078e02ff */
[-C--:B------:R-:W-:Y:S01]  /*7a90*/  LEA R4, P1, R5, R17.reuse, 0x1 ;  /* 0x0000001105047211 */ /* 0x080fe200078208ff */
[C---:B------:R-:W-:Y:S01]  /*7aa0*/  IMAD R12, R19.reuse, 0x20, R10 ;  /* 0x00000020130c7824 */ /* 0x040fe200078e020a */
[----:B------:R1:W-:Y:S01]  /*7ab0*/  @P3 STG.E.U16 desc[UR6][R8.64], R21 ;  /* 0x0000001508003986 */ /* 0x0003e2000c101506 */
[----:B------:R-:W-:Y:S01]  /*7ac0*/  VIADD R192, R192, 0xf0 ;  /* 0x000000f0c0c07836 */ /* 0x000fe20000000000 */
[----:B------:R-:W-:Y:S01]  /*7ad0*/  LEA R6, P3, R0, R17, 0x1 ;  /* 0x0000001100067211 */ /* 0x000fe200078608ff */
[----:B------:R-:W-:Y:S01]  /*7ae0*/  IMAD R14, R19, 0x10, R12 ;  /* 0x00000010130e7824 */ /* 0x000fe200078e020c */
[-C--:B------:R-:W-:Y:S01]  /*7af0*/  LEA.HI.X.SX32 R5, R5, R18.reuse, 0x1, P1 ;  /* 0x0000001205057211 */ /* 0x080fe200008f0eff */
[----:B------:R-:W-:Y:S01]  /*7b00*/  IMAD R15, R192, R19, RZ ;  /* 0x00000013c00f7224 */ /* 0x000fe200078e02ff */
[----:B------:R-:W-:Y:S01]  /*7b10*/  LEA.HI.X.SX32 R7, R0, R18, 0x1, P3 ;  /* 0x0000001200077211 */ /* 0x000fe200018f0eff */
[----:B------:R-:W-:Y:S01]  /*7b20*/  IMAD R0, R19, 0x10, R14 ;  /* 0x0000001013007824 */ /* 0x000fe200078e020e */
[-C--:B0-----:R-:W-:Y:S01]  /*7b30*/  LEA R2, P1, R10, R17.reuse, 0x1 ;  /* 0x000000110a027211 */ /* 0x081fe200078208ff */
[----:B------:R0:W-:Y:S01]  /*7b40*/  @P6 STG.E.U16 desc[UR6][R4.64], R23 ;  /* 0x0000001704006986 */ /* 0x0001e2000c101506 */
[----:B-1----:R-:W-:-:S02]  /*7b50*/  LEA R8, P3, R12, R17, 0x1 ;  /* 0x000000110c087211 */ /* 0x002fc400078608ff */
[-C--:B------:R-:W-:Y:S02]  /*7b60*/  LEA.HI.X.SX32 R3, R10, R18.reuse, 0x1, P1 ;  /* 0x000000120a037211 */ /* 0x080fe400008f0eff */
[----:B------:R-:W-:Y:S02]  /*7b70*/  LEA.HI.X.SX32 R9, R12, R18, 0x1, P3 ;  /* 0x000000120c097211 */ /* 0x000fe400018f0eff */
[----:B------:R-:W-:Y:S01]  /*7b80*/  ISETP.LT.AND P3, PT, R11, UR9, !P0 ;  /* 0x000000090b007c0c */ /* 0x000fe2000c761270 */
[----:B------:R1:W-:Y:S01]  /*7b90*/  @P5 STG.E.U16 desc[UR6][R2.64], R25 ;  /* 0x0000001902005986 */ /* 0x0003e2000c101506 */
[-C--:B------:R-:W-:Y:S02]  /*7ba0*/  LEA R10, P6, R14, R17.reuse, 0x1 ;  /* 0x000000110e0a7211 */ /* 0x080fe400078c08ff */
[----:B0-----:R-:W-:Y:S01]  /*7bb0*/  LEA R4, P1, R0, R17, 0x1 ;  /* 0x0000001100047211 */ /* 0x001fe200078208ff */
[----:B------:R1:W-:Y:S01]  /*7bc0*/  @P4 STG.E.U16 desc[UR6][R6.64], R27 ;  /* 0x0000001b06004986 */ /* 0x0003e2000c101506 */
[----:B------:R-:W-:-:S02]  /*7bd0*/  PRMT R21, R21, 0x7632, R21 ;  /* 0x0000763215157816 */ /* 0x000fc40000000015 */
[-C--:B------:R-:W-:Y:S02]  /*7be0*/  LEA.HI.X.SX32 R5, R0, R18.reuse, 0x1, P1 ;  /* 0x0000001200057211 */ /* 0x080fe400008f0eff */
[----:B------:R-:W-:Y:S02]  /*7bf0*/  ISETP.LT.AND P1, PT, R192, UR9, !P0 ;  /* 0x00000009c0007c0c */ /* 0x000fe4000c721270 */
[----:B------:R-:W-:Y:S01]  /*7c00*/  ISETP.LT.AND P0, PT, R13, UR9, !P0 ;  /* 0x000000090d007c0c */ /* 0x000fe2000c701270 */
[----:B------:R1:W-:Y:S01]  /*7c10*/  @P3 STG.E.U16 desc[UR6][R8.64], R21 ;  /* 0x0000001508003986 */ /* 0x0003e2000c101506 */
[----:B------:R-:W-:Y:S02]  /*7c20*/  LEA.HI.X.SX32 R11, R14, R18, 0x1, P6 ;  /* 0x000000120e0b7211 */ /* 0x000fe400030f0eff */
[----:B------:R-:W-:Y:S02]  /*7c30*/  PRMT R23, R23, 0x7632, R23 ;  /* 0x0000763217177816 */ /* 0x000fe40000000017 */
[----:B------:R-:W-:-:S02]  /*7c40*/  PRMT R0, R25, 0x7632, R0 ;  /* 0x0000763219007816 */ /* 0x000fc40000000000 */
[C---:B------:R-:W-:Y:S01]  /*7c50*/  LEA R12, P6, R15.reuse, R17, 0x1 ;  /* 0x000000110f0c7211 */ /* 0x040fe200078c08ff */
[----:B------:R1:W-:Y:S03]  /*7c60*/  @P2 STG.E.U16 desc[UR6][R10.64], R23 ;  /* 0x000000170a002986 */ /* 0x0003e6000c101506 */
[----:B------:R-:W-:Y:S01]  /*7c70*/  LEA.HI.X.SX32 R13, R15, R18, 0x1, P6 ;  /* 0x000000120f0d7211 */ /* 0x000fe200030f0eff */
[----:B------:R1:W-:Y:S01]  /*7c80*/  @P0 STG.E.U16 desc[UR6][R4.64], R0 ;  /* 0x0000000004000986 */ /* 0x0003e2000c101506 */
[----:B------:R-:W-:Y:S07]  /*7c90*/  @!P1 EXIT ;  /* 0x000000000000994d */ /* 0x000fee0003800000 */
[----:B-1----:R-:W-:-:S05]  /*7ca0*/  PRMT R6, R27, 0x7632, R6 ;  /* 0x000076321b067816 */ /* 0x002fca0000000006 */
[----:B------:R-:W-:Y:S01]  /*7cb0*/  STG.E.U16 desc[UR6][R12.64], R6 ;  /* 0x000000060c007986 */ /* 0x000fe2000c101506 */
[----:B------:R-:W-:Y:S05]  /*7cc0*/  EXIT ;  /* 0x000000000000794d */ /* 0x000fea0003800000 */
.L_x_3:
[----:B------:R-:W-:-:S00]  /*7cd0*/  BRA `(.L_x_3) ;  /* 0xfffffffc00fc7947 */ /* 0x000fc0000383ffff */
[----:B------:R-:W-:-:S00]  /*7ce0*/  NOP ;  /* 0x0000000000007918 */ /* 0x000fc00000000000 */
        /* <DEDUP_REMOVED lines=9> */
.L_x_4:


//--------------------- .nv.shared.matmul_kernel  --------------------------
	.section	.nv.shared.matmul_kernel,"aw",@nobits
	.sectionflags	@""
	.align	16
	.zero		1024


//--------------------- .nv.shared.reserved.0     --------------------------
	.section	.nv.shared.reserved.0,"aw",@nobits
	.weak		__nv_reservedSMEM_offset_0_alias
	.size		__nv_reservedSMEM_offset_0_alias, 0, 0
	.other		__nv_reservedSMEM_offset_0_alias,@"STO_CUDA_RESERVED_SHARED STV_DEFAULT"
__nv_reservedSMEM_offset_0_alias:
	.zero		0


//--------------------- .nv.constant0.matmul_kernel --------------------------
	.section	.nv.constant0.matmul_kernel,"a",@progbits
	.sectionflags	@""
	.align	4
.nv.constant0.matmul_kernel:
	.zero		608


//--------------------- SYMBOLS --------------------------

	.type		.nv.reservedSmem.offset0,@object
	.size		.nv.reservedSmem.offset0,0x4
